	.headerflags	@"EF_CUDA_TEXMODE_UNIFIED EF_CUDA_64BIT_ADDRESS EF_CUDA_ACCELERATORS EF_CUDA_SM90 EF_CUDA_VIRTUAL_SM(EF_CUDA_SM90)"
	.elftype	@"ET_EXEC"


//--------------------- .nv.info                  --------------------------
	.section	.nv.info,"",@"SHT_CUDA_INFO"
	.align	4


	//----- nvinfo : EIATTR_REGCOUNT
	.align		4
        /*0000*/ 	.byte	0x04, 0x2f
        /*0002*/ 	.short	(.L_2 - .L_1)
	.align		4
.L_1:
        /*0004*/ 	.word	index@(triton_)
        /*0008*/ 	.word	0x00000033


	//----- nvinfo : EIATTR_MIN_STACK_SIZE
	.align		4
.L_2:
        /*000c*/ 	.byte	0x04, 0x12
        /*000e*/ 	.short	(.L_4 - .L_3)
	.align		4
.L_3:
        /*0010*/ 	.word	index@(triton_)
        /*0014*/ 	.word	0x00000000


	//----- nvinfo : EIATTR_FRAME_SIZE
	.align		4
.L_4:
        /*0018*/ 	.byte	0x04, 0x11
        /*001a*/ 	.short	(.L_6 - .L_5)
	.align		4
.L_5:
        /*001c*/ 	.word	index@(triton_)
        /*0020*/ 	.word	0x00000000


	//----- nvinfo : EIATTR_MIN_STACK_SIZE
	.align		4
.L_6:
        /*0024*/ 	.byte	0x04, 0x12
        /*0026*/ 	.short	(.L_8 - .L_7)
	.align		4
.L_7:
        /*0028*/ 	.word	index@(triton_)
        /*002c*/ 	.word	0x00000000
.L_8:


//--------------------- .nv.info.triton_          --------------------------
	.section	.nv.info.triton_,"",@"SHT_CUDA_INFO"
	.sectionflags	@""
	.align	4


	//----- nvinfo : EIATTR_CUDA_API_VERSION
	.align		4
        /*0000*/ 	.byte	0x04, 0x37
        /*0002*/ 	.short	(.L_10 - .L_9)
.L_9:
        /*0004*/ 	.word	0x0000007c


	//----- nvinfo : EIATTR_KPARAM_INFO
	.align		4
.L_10:
        /*0008*/ 	.byte	0x04, 0x17
        /*000a*/ 	.short	(.L_12 - .L_11)
.L_11:
        /*000c*/ 	.word	0x00000000
        /*0010*/ 	.short	0x0010
        /*0012*/ 	.short	0x0078
        /*0014*/ 	.byte	0x00, 0xf0, 0x11, 0x00


	//----- nvinfo : EIATTR_KPARAM_INFO
	.align		4
.L_12:
        /*0018*/ 	.byte	0x04, 0x17
        /*001a*/ 	.short	(.L_14 - .L_13)
.L_13:
        /*001c*/ 	.word	0x00000000
        /*0020*/ 	.short	0x000f
        /*0022*/ 	.short	0x0074
        /*0024*/ 	.byte	0x00, 0xf0, 0x11, 0x00


	//----- nvinfo : EIATTR_KPARAM_INFO
	.align		4
.L_14:
        /*0028*/ 	.byte	0x04, 0x17
        /*002a*/ 	.short	(.L_16 - .L_15)
.L_15:
        /*002c*/ 	.word	0x00000000
        /*0030*/ 	.short	0x000e
        /*0032*/ 	.short	0x0070
        /*0034*/ 	.byte	0x00, 0xf0, 0x11, 0x00


	//----- nvinfo : EIATTR_KPARAM_INFO
	.align		4
.L_16:
        /*0038*/ 	.byte	0x04, 0x17
        /*003a*/ 	.short	(.L_18 - .L_17)
.L_17:
        /*003c*/ 	.word	0x00000000
        /*0040*/ 	.short	0x000d
        /*0042*/ 	.short	0x0068
        /*0044*/ 	.byte	0x00, 0xf0, 0x21, 0x00


	//----- nvinfo : EIATTR_KPARAM_INFO
	.align		4
.L_18:
        /*0048*/ 	.byte	0x04, 0x17
        /*004a*/ 	.short	(.L_20 - .L_19)
.L_19:
        /*004c*/ 	.word	0x00000000
        /*0050*/ 	.short	0x000c
        /*0052*/ 	.short	0x0060
        /*0054*/ 	.byte	0x00, 0xf0, 0x21, 0x00


	//----- nvinfo : EIATTR_KPARAM_INFO
	.align		4
.L_20:
        /*0058*/ 	.byte	0x04, 0x17
        /*005a*/ 	.short	(.L_22 - .L_21)
.L_21:
        /*005c*/ 	.word	0x00000000
        /*0060*/ 	.short	0x000b
        /*0062*/ 	.short	0x0058
        /*0064*/ 	.byte	0x00, 0xf0, 0x21, 0x00


	//----- nvinfo : EIATTR_KPARAM_INFO
	.align		4
.L_22:
        /*0068*/ 	.byte	0x04, 0x17
        /*006a*/ 	.short	(.L_24 - .L_23)
.L_23:
        /*006c*/ 	.word	0x00000000
        /*0070*/ 	.short	0x000a
        /*0072*/ 	.short	0x0050
        /*0074*/ 	.byte	0x00, 0xf0, 0x21, 0x00


	//----- nvinfo : EIATTR_KPARAM_INFO
	.align		4
.L_24:
        /*0078*/ 	.byte	0x04, 0x17
        /*007a*/ 	.short	(.L_26 - .L_25)
.L_25:
        /*007c*/ 	.word	0x00000000
        /*0080*/ 	.short	0x0009
        /*0082*/ 	.short	0x0048
        /*0084*/ 	.byte	0x00, 0xf0, 0x21, 0x00


	//----- nvinfo : EIATTR_KPARAM_INFO
	.align		4
.L_26:
        /*0088*/ 	.byte	0x04, 0x17
        /*008a*/ 	.short	(.L_28 - .L_27)
.L_27:
        /*008c*/ 	.word	0x00000000
        /*0090*/ 	.short	0x0008
        /*0092*/ 	.short	0x0040
        /*0094*/ 	.byte	0x00, 0xf0, 0x21, 0x00


	//----- nvinfo : EIATTR_KPARAM_INFO
	.align		4
.L_28:
        /*0098*/ 	.byte	0x04, 0x17
        /*009a*/ 	.short	(.L_30 - .L_29)
.L_29:
        /*009c*/ 	.word	0x00000000
        /*00a0*/ 	.short	0x0007
        /*00a2*/ 	.short	0x0038
        /*00a4*/ 	.byte	0x00, 0xf0, 0x21, 0x00


	//----- nvinfo : EIATTR_KPARAM_INFO
	.align		4
.L_30:
        /*00a8*/ 	.byte	0x04, 0x17
        /*00aa*/ 	.short	(.L_32 - .L_31)
.L_31:
        /*00ac*/ 	.word	0x00000000
        /*00b0*/ 	.short	0x0006
        /*00b2*/ 	.short	0x0030
        /*00b4*/ 	.byte	0x00, 0xf0, 0x21, 0x00


	//----- nvinfo : EIATTR_KPARAM_INFO
	.align		4
.L_32:
        /*00b8*/ 	.byte	0x04, 0x17
        /*00ba*/ 	.short	(.L_34 - .L_33)
.L_33:
        /*00bc*/ 	.word	0x00000000
        /*00c0*/ 	.short	0x0005
        /*00c2*/ 	.short	0x0028
        /*00c4*/ 	.byte	0x00, 0xf0, 0x21, 0x00


	//----- nvinfo : EIATTR_KPARAM_INFO
	.align		4
.L_34:
        /*00c8*/ 	.byte	0x04, 0x17
        /*00ca*/ 	.short	(.L_36 - .L_35)
.L_35:
        /*00cc*/ 	.word	0x00000000
        /*00d0*/ 	.short	0x0004
        /*00d2*/ 	.short	0x0020
        /*00d4*/ 	.byte	0x00, 0xf0, 0x21, 0x00


	//----- nvinfo : EIATTR_KPARAM_INFO
	.align		4
.L_36:
        /*00d8*/ 	.byte	0x04, 0x17
        /*00da*/ 	.short	(.L_38 - .L_37)
.L_37:
        /*00dc*/ 	.word	0x00000000
        /*00e0*/ 	.short	0x0003
        /*00e2*/ 	.short	0x0018
        /*00e4*/ 	.byte	0x00, 0xf0, 0x21, 0x00


	//----- nvinfo : EIATTR_KPARAM_INFO
	.align		4
.L_38:
        /*00e8*/ 	.byte	0x04, 0x17
        /*00ea*/ 	.short	(.L_40 - .L_39)
.L_39:
        /*00ec*/ 	.word	0x00000000
        /*00f0*/ 	.short	0x0002
        /*00f2*/ 	.short	0x0010
        /*00f4*/ 	.byte	0x00, 0xf0, 0x21, 0x00


	//----- nvinfo : EIATTR_KPARAM_INFO
	.align		4
.L_40:
        /*00f8*/ 	.byte	0x04, 0x17
        /*00fa*/ 	.short	(.L_42 - .L_41)
.L_41:
        /*00fc*/ 	.word	0x00000000
        /*0100*/ 	.short	0x0001
        /*0102*/ 	.short	0x0008
        /*0104*/ 	.byte	0x00, 0xf0, 0x21, 0x00


	//----- nvinfo : EIATTR_KPARAM_INFO
	.align		4
.L_42:
        /*0108*/ 	.byte	0x04, 0x17
        /*010a*/ 	.short	(.L_44 - .L_43)
.L_43:
        /*010c*/ 	.word	0x00000000
        /*0110*/ 	.short	0x0000
        /*0112*/ 	.short	0x0000
        /*0114*/ 	.byte	0x00, 0xf0, 0x21, 0x00


	//----- nvinfo : EIATTR_SPARSE_MMA_MASK
	.align		4
.L_44:
        /*0118*/ 	.byte	0x03, 0x50
        /*011a*/ 	.short	0x0000


	//----- nvinfo : EIATTR_MAXREG_COUNT
	.align		4
        /*011c*/ 	.byte	0x03, 0x1b
        /*011e*/ 	.short	0x00ff


	//----- nvinfo : EIATTR_COOP_GROUP_MASK_REGIDS
	.align		4
        /*0120*/ 	.byte	0x04, 0x29
        /*0122*/ 	.short	(.L_46 - .L_45)


	//   ....[0]....
.L_45:
        /*0124*/ 	.word	0xffffffff


	//   ....[1]....
        /*0128*/ 	.word	0xffffffff


	//   ....[2]....
        /*012c*/ 	.word	0xffffffff


	//----- nvinfo : EIATTR_COOP_GROUP_INSTR_OFFSETS
	.align		4
.L_46:
        /*0130*/ 	.byte	0x04, 0x28
        /*0132*/ 	.short	(.L_48 - .L_47)


	//   ....[0]....
.L_47:
        /*0134*/ 	.word	0x00001470


	//   ....[1]....
        /*0138*/ 	.word	0x00001600


	//   ....[2]....
        /*013c*/ 	.word	0x00001620


	//----- nvinfo : EIATTR_EXIT_INSTR_OFFSETS
	.align		4
.L_48:
        /*0140*/ 	.byte	0x04, 0x1c
        /*0142*/ 	.short	(.L_50 - .L_49)


	//   ....[0]....
.L_49:
        /*0144*/ 	.word	0x00001ca0


	//----- nvinfo : EIATTR_MAX_THREADS
	.align		4
.L_50:
        /*0148*/ 	.byte	0x04, 0x05
        /*014a*/ 	.short	(.L_52 - .L_51)
.L_51:
        /*014c*/ 	.word	0x00000080
        /*0150*/ 	.word	0x00000001
        /*0154*/ 	.word	0x00000001


	//----- nvinfo : EIATTR_CBANK_PARAM_SIZE
	.align		4
.L_52:
        /*0158*/ 	.byte	0x03, 0x19
        /*015a*/ 	.short	0x007c


	//----- nvinfo : EIATTR_PARAM_CBANK
	.align		4
        /*015c*/ 	.byte	0x04, 0x0a
        /*015e*/ 	.short	(.L_54 - .L_53)
	.align		4
.L_53:
        /*0160*/ 	.word	index@(.nv.constant0.triton_)
        /*0164*/ 	.short	0x0210
        /*0166*/ 	.short	0x007c


	//----- nvinfo : EIATTR_SW_WAR
	.align		4
.L_54:
        /*0168*/ 	.byte	0x04, 0x36
        /*016a*/ 	.short	(.L_56 - .L_55)
.L_55:
        /*016c*/ 	.word	0x00000008
.L_56:


//--------------------- .nv.callgraph             --------------------------
	.section	.nv.callgraph,"",@"SHT_CUDA_CALLGRAPH"
	.align	4
	.sectionentsize	8
	.align		4
        /*0000*/ 	.word	0x00000000
	.align		4
        /*0004*/ 	.word	0xffffffff
	.align		4
        /*0008*/ 	.word	0x00000000
	.align		4
        /*000c*/ 	.word	0xfffffffe
	.align		4
        /*0010*/ 	.word	0x00000000
	.align		4
        /*0014*/ 	.word	0xfffffffd
	.align		4
        /*0018*/ 	.word	0x00000000
	.align		4
        /*001c*/ 	.word	0xfffffffc


//--------------------- .nv.constant4             --------------------------
	.section	.nv.constant4,"a",@progbits
	.align	8
	.align		8
.nv.constant4:
        /*0000*/ 	.dword	_$_str


//--------------------- .text.triton_             --------------------------
	.section	.text.triton_,"ax",@progbits
	.align	128
        .global         triton_
        .type           triton_,@function
        .size           triton_,(.L_x_4 - triton_)
        .other          triton_,@"STO_CUDA_ENTRY STV_DEFAULT"
triton_:
.text.triton_:
[----:B------:R-:W0:Y:S02]  /*0000*/  LDC R1, c[0x0][0x28] ;  /* 0x00000a00ff017b82 */ /* 0x000e240000000800 */
[----:B------:R-:W1:Y:S01]  /*0010*/  S2R R16, SR_TID.X ;  /* 0x0000000000107919 */ /* 0x000e620000002100 */
[----:B------:R-:W-:Y:S01]  /*0020*/  ULDC.64 UR4, c[0x0][0x230] ;  /* 0x00008c0000047ab9 */ /* 0x000fe20000000a00 */
[----:B------:R-:W-:Y:S01]  /*0030*/  ULDC.64 UR8, c[0x0][0x258] ;  /* 0x0000960000087ab9 */ /* 0x000fe20000000a00 */
[----:B------:R-:W-:Y:S01]  /*0040*/  ULDC.64 UR6, c[0x0][0x240] ;  /* 0x0000900000067ab9 */ /* 0x000fe20000000a00 */
[----:B------:R-:W2:Y:S01]  /*0050*/  S2R R2, SR_CTAID.X ;  /* 0x0000000000027919 */ /* 0x000ea20000002500 */
[----:B------:R-:W-:Y:S01]  /*0060*/  ULDC.64 UR10, c[0x0][0x220] ;  /* 0x00008800000a7ab9 */ /* 0x000fe20000000a00 */
[----:B------:R-:W-:Y:S02]  /*0070*/  CS2R R32, SRZ ;  /* 0x0000000000207805 */ /* 0x000fe4000001ff00 */
[----:B------:R-:W-:Y:S02]  /*0080*/  CS2R R28, SRZ ;  /* 0x00000000001c7805 */ /* 0x000fe4000001ff00 */
[----:B------:R-:W-:-:S02]  /*0090*/  CS2R R30, SRZ ;  /* 0x00000000001e7805 */ /* 0x000fc4000001ff00 */
[----:B-1----:R-:W-:Y:S02]  /*00a0*/  LOP3.LUT R14, R16, 0x1, RZ, 0xc0, !PT ;  /* 0x00000001100e7812 */ /* 0x002fe400078ec0ff */
[----:B------:R-:W-:Y:S01]  /*00b0*/  SHF.R.U32.HI R3, RZ, 0x1, R16 ;  /* 0x00000001ff037819 */ /* 0x000fe20000011610 */
[----:B--2---:R-:W-:Y:S02]  /*00c0*/  IMAD.SHL.U32 R0, R2, 0x40, RZ ;  /* 0x0000004002007824 */ /* 0x004fe400078e00ff */
[----:B------:R-:W-:Y:S01]  /*00d0*/  IMAD.WIDE.U32 R14, R14, 0x8, RZ ;  /* 0x000000080e0e7825 */ /* 0x000fe200078e00ff */
[----:B------:R-:W-:Y:S02]  /*00e0*/  SGXT.U32 R3, R3, 0x6 ;  /* 0x000000060303781a */ /* 0x000fe40000000000 */
[----:B------:R-:W-:-:S03]  /*00f0*/  IADD3 R12, P0, R14, UR4, RZ ;  /* 0x000000040e0c7c10 */ /* 0x000fc6000ff1e0ff */
[----:B------:R-:W-:Y:S01]  /*0100*/  IMAD R19, R2, 0x40, R3 ;  /* 0x0000004002137824 */ /* 0x000fe200078e0203 */
[----:B------:R-:W-:Y:S02]  /*0110*/  LOP3.LUT R2, R14, 0x7800, RZ, 0xfc, !PT ;  /* 0x000078000e027812 */ /* 0x000fe400078efcff */
[----:B------:R-:W-:Y:S02]  /*0120*/  IADD3 R10, P2, R14, UR8, RZ ;  /* 0x000000080e0a7c10 */ /* 0x000fe4000ff5e0ff */
[----:B------:R-:W-:Y:S01]  /*0130*/  IADD3.X R11, R15, UR5, RZ, P0, !PT ;  /* 0x000000050f0b7c10 */ /* 0x000fe200087fe4ff */
[----:B------:R-:W-:Y:S01]  /*0140*/  ULDC.64 UR4, c[0x0][0x248] ;  /* 0x0000920000047ab9 */ /* 0x000fe20000000a00 */
[----:B------:R-:W-:Y:S02]  /*0150*/  IADD3 R8, P1, R2, UR6, RZ ;  /* 0x0000000602087c10 */ /* 0x000fe4000ff3e0ff */
[----:B------:R-:W-:Y:S02]  /*0160*/  LOP3.LUT R13, R0, R3, RZ, 0xfc, !PT ;  /* 0x00000003000d7212 */ /* 0x000fe400078efcff */
[----:B------:R-:W-:-:S02]  /*0170*/  IADD3 R9, P0, R2, UR4, RZ ;  /* 0x0000000402097c10 */ /* 0x000fc4000ff1e0ff */
[----:B------:R-:W-:Y:S01]  /*0180*/  IADD3.X R7, R15, UR9, RZ, P2, !PT ;  /* 0x000000090f077c10 */ /* 0x000fe200097fe4ff */
[----:B------:R-:W-:Y:S01]  /*0190*/  ULDC.64 UR8, c[0x0][0x270] ;  /* 0x00009c0000087ab9 */ /* 0x000fe20000000a00 */
[----:B------:R-:W-:Y:S02]  /*01a0*/  IADD3 R6, P2, R2, UR10, RZ ;  /* 0x0000000a02067c10 */ /* 0x000fe4000ff5e0ff */
[----:B------:R-:W-:Y:S02]  /*01b0*/  SHF.L.U32 R0, R16, 0x2, RZ ;  /* 0x0000000210007819 */ /* 0x000fe400000006ff */
[----:B------:R-:W-:Y:S01]  /*01c0*/  IADD3.X R4, R15, UR7, RZ, P1, !PT ;  /* 0x000000070f047c10 */ /* 0x000fe20008ffe4ff */
[----:B------:R-:W-:Y:S01]  /*01d0*/  ULDC.64 UR6, c[0x0][0x218] ;  /* 0x0000860000067ab9 */ /* 0x000fe20000000a00 */
[----:B------:R-:W-:Y:S01]  /*01e0*/  IADD3.X R5, R15, UR5, RZ, P0, !PT ;  /* 0x000000050f057c10 */ /* 0x000fe200087fe4ff */
[----:B------:R-:W-:Y:S01]  /*01f0*/  ULDC.64 UR4, c[0x0][0x280] ;  /* 0x0000a00000047ab9 */ /* 0x000fe20000000a00 */
[----:B------:R-:W-:Y:S01]  /*0200*/  IADD3.X R3, R15, UR11, RZ, P2, !PT ;  /* 0x0000000b0f037c10 */ /* 0x000fe200097fe4ff */
[----:B------:R-:W-:Y:S01]  /*0210*/  VIADD R17, R13, -UR4 ;  /* 0x800000040d117c36 */ /* 0x000fe20008000000 */
[----:B------:R-:W-:-:S02]  /*0220*/  LOP3.LUT R36, R0, 0x4, RZ, 0xc0, !PT ;  /* 0x0000000400247812 */ /* 0x000fc400078ec0ff */
[----:B------:R-:W-:Y:S02]  /*0230*/  IADD3 R2, P2, R2, UR6, RZ ;  /* 0x0000000602027c10 */ /* 0x000fe4000ff5e0ff */
[----:B------:R-:W-:Y:S01]  /*0240*/  ISETP.GE.AND P0, PT, R13, UR4, PT ;  /* 0x000000040d007c0c */ /* 0x000fe2000bf06270 */
[--C-:B------:R-:W-:Y:S01]  /*0250*/  IMAD R34, R19, 0xc00, R36.reuse ;  /* 0x00000c0013227824 */ /* 0x100fe200078e0224 */
[----:B------:R-:W-:Y:S01]  /*0260*/  ISETP.GE.AND P1, PT, R13, UR5, PT ;  /* 0x000000050d007c0c */ /* 0x000fe2000bf26270 */
[----:B------:R-:W-:Y:S01]  /*0270*/  IMAD R36, R17, 0xc00, R36 ;  /* 0x00000c0011247824 */ /* 0x000fe200078e0224 */
[----:B------:R-:W-:Y:S02]  /*0280*/  IADD3.X R0, R15, UR7, RZ, P2, !PT ;  /* 0x000000070f007c10 */ /* 0x000fe400097fe4ff */
[----:B------:R-:W-:Y:S02]  /*0290*/  CS2R R14, SRZ ;  /* 0x00000000000e7805 */ /* 0x000fe4000001ff00 */
[----:B------:R-:W-:-:S02]  /*02a0*/  ISETP.LT.AND P2, PT, R13, UR5, !P0 ;  /* 0x000000050d007c0c */ /* 0x000fc4000c741270 */
[----:B------:R-:W-:Y:S02]  /*02b0*/  CS2R R16, SRZ ;  /* 0x0000000000107805 */ /* 0x000fe4000001ff00 */
[----:B------:R-:W-:Y:S01]  /*02c0*/  ISETP.GE.AND P3, PT, R13, UR4, !P1 ;  /* 0x000000040d007c0c */ /* 0x000fe2000cf66270 */
[----:B------:R-:W-:Y:S01]  /*02d0*/  IMAD.MOV.U32 R13, RZ, RZ, RZ ;  /* 0x000000ffff0d7224 */ /* 0x000fe200078e00ff */
[----:B------:R-:W-:Y:S01]  /*02e0*/  CS2R R18, SRZ ;  /* 0x0000000000127805 */ /* 0x000fe2000001ff00 */
[----:B------:R-:W-:Y:S01]  /*02f0*/  ULDC.64 UR6, c[0x0][0x208] ;  /* 0x0000820000067ab9 */ /* 0x000fe20000000a00 */
[----:B------:R-:W-:Y:S01]  /*0300*/  UMOV UR4, URZ ;  /* 0x0000003f00047c82 */ /* 0x000fe20008000000 */
[----:B------:R-:W-:-:S08]  /*0310*/  UMOV UR5, URZ ;  /* 0x0000003f00057c82 */ /* 0x000fd00008000000 */
.L_x_1:
[----:B------:R-:W-:Y:S02]  /*0320*/  IADD3 R22, P4, R2, UR4, RZ ;  /* 0x0000000402167c10 */ /* 0x000fe4000ff9e0ff */
[----:B------:R-:W-:Y:S02]  /*0330*/  CS2R R24, SRZ ;  /* 0x0000000000187805 */ /* 0x000fe4000001ff00 */
[----:B------:R-:W-:Y:S02]  /*0340*/  IADD3 R38, P5, R6, UR4, RZ ;  /* 0x0000000406267c10 */ /* 0x000fe4000ffbe0ff */
[----:B------:R-:W-:Y:S02]  /*0350*/  CS2R R26, SRZ ;  /* 0x00000000001a7805 */ /* 0x000fe4000001ff00 */
[----:B------:R-:W-:Y:S01]  /*0360*/  IADD3.X R23, R0, UR5, RZ, P4, !PT ;  /* 0x0000000500177c10 */ /* 0x000fe2000a7fe4ff */
[----:B------:R-:W1:Y:S01]  /*0370*/  LDC.64 R42, c[0x0][0x250] ;  /* 0x00009400ff2a7b82 */ /* 0x000e620000000a00 */
[----:B------:R-:W-:-:S03]  /*0380*/  IADD3.X R39, R3, UR5, RZ, P5, !PT ;  /* 0x0000000503277c10 */ /* 0x000fc6000affe4ff */
[----:B------:R2:W3:Y:S04]  /*0390*/  @P2 LDG.E.EL.64 R24, desc[UR6][R22.64] ;  /* 0x0000000616182981 */ /* 0x0004e8000c2e1b00 */
[----:B------:R-:W4:Y:S01]  /*03a0*/  @P2 LDG.E.EL.64 R26, desc[UR6][R38.64] ;  /* 0x00000006261a2981 */ /* 0x000f22000c2e1b00 */
[----:B------:R-:W5:Y:S01]  /*03b0*/  LDC.64 R44, c[0x0][0x238] ;  /* 0x00008e00ff2c7b82 */ /* 0x000f620000000a00 */
[----:B------:R-:W-:Y:S02]  /*03c0*/  IADD3 R35, R36, R19, RZ ;  /* 0x0000001324237210 */ /* 0x000fe40007ffe0ff */
[----:B------:R-:W-:-:S05]  /*03d0*/  CS2R R20, SRZ ;  /* 0x0000000000147805 */ /* 0x000fca000001ff00 */
[----:B------:R-:W5:Y:S01]  /*03e0*/  LDC.64 R40, c[0x0][0x228] ;  /* 0x00008a00ff287b82 */ /* 0x000f620000000a00 */
[----:B--2---:R-:W-:Y:S01]  /*03f0*/  CS2R R22, SRZ ;  /* 0x0000000000167805 */ /* 0x004fe2000001ff00 */
[----:B-1----:R-:W-:-:S05]  /*0400*/  IMAD.WIDE R42, R35, 0x2, R42 ;  /* 0x00000002232a7825 */ /* 0x002fca00078e022a */
[----:B------:R-:W2:Y:S01]  /*0410*/  @P3 LDG.E.EF.64 R22, desc[UR6][R42.64] ;  /* 0x000000062a163981 */ /* 0x000ea2000c0e1b00 */
[----:B0----5:R-:W-:-:S04]  /*0420*/  IMAD.WIDE R44, R35, 0x2, R44 ;  /* 0x00000002232c7825 */ /* 0x021fc800078e022c */
[----:B------:R-:W-:Y:S01]  /*0430*/  IMAD.IADD R35, R34, 0x1, R19 ;  /* 0x0000000122237824 */ /* 0x000fe200078e0213 */
[----:B------:R0:W5:Y:S03]  /*0440*/  @P3 LDG.E.EF.64 R20, desc[UR6][R44.64] ;  /* 0x000000062c143981 */ /* 0x000166000c0e1b00 */
[----:B------:R-:W-:Y:S01]  /*0450*/  IMAD.WIDE R40, R35, 0x2, R40 ;  /* 0x0000000223287825 */ /* 0x000fe200078e0228 */
[----:B0-----:R-:W-:-:S04]  /*0460*/  IADD3 R44, P4, R12, UR4, RZ ;  /* 0x000000040c2c7c10 */ /* 0x001fc8000ff9e0ff */
[----:B------:R-:W-:Y:S02]  /*0470*/  IADD3.X R45, R11, UR5, RZ, P4, !PT ;  /* 0x000000050b2d7c10 */ /* 0x000fe4000a7fe4ff */
[----:B---3--:R-:W-:Y:S02]  /*0480*/  SEL R46, R24, RZ, P2 ;  /* 0x000000ff182e7207 */ /* 0x008fe40001000000 */
[----:B------:R-:W-:Y:S02]  /*0490*/  SEL R38, R25, RZ, P2 ;  /* 0x000000ff19267207 */ /* 0x000fe40001000000 */
[----:B----4-:R-:W-:Y:S02]  /*04a0*/  SEL R27, R27, RZ, P2 ;  /* 0x000000ff1b1b7207 */ /* 0x010fe40001000000 */
[----:B------:R-:W-:Y:S02]  /*04b0*/  SEL R26, R26, RZ, P2 ;  /* 0x000000ff1a1a7207 */ /* 0x000fe40001000000 */
[----:B------:R-:W-:Y:S01]  /*04c0*/  SHF.L.U32 R39, R46, 0x10, RZ ;  /* 0x000000102e277819 */ /* 0x000fe200000006ff */
[C---:B------:R-:W-:Y:S01]  /*04d0*/  IMAD.U32 R48, R27.reuse, 0x10000, RZ ;  /* 0x000100001b307824 */ /* 0x040fe200078e00ff */
[----:B------:R-:W-:Y:S01]  /*04e0*/  PRMT R27, R27, 0x7632, R27 ;  /* 0x000076321b1b7816 */ /* 0x000fe2000000001b */
[----:B------:R-:W-:Y:S01]  /*04f0*/  IMAD.U32 R24, R26, 0x10000, RZ ;  /* 0x000100001a187824 */ /* 0x000fe200078e00ff */
[----:B------:R-:W-:-:S02]  /*0500*/  PRMT R46, R46, 0x7632, R46 ;  /* 0x000076322e2e7816 */ /* 0x000fc4000000002e */
[----:B------:R-:W-:Y:S01]  /*0510*/  PRMT R26, R26, 0x7632, R26 ;  /* 0x000076321a1a7816 */ /* 0x000fe2000000001a */
[----:B------:R-:W-:Y:S01]  /*0520*/  FADD R39, R39, R24 ;  /* 0x0000001827277221 */ /* 0x000fe20000000000 */
[----:B------:R-:W-:Y:S01]  /*0530*/  CS2R R24, SRZ ;  /* 0x0000000000187805 */ /* 0x000fe2000001ff00 */
[----:B------:R-:W-:Y:S01]  /*0540*/  IMAD.U32 R43, R27, 0x10000, RZ ;  /* 0x000100001b2b7824 */ /* 0x000fe200078e00ff */
[----:B------:R-:W-:Y:S01]  /*0550*/  SHF.L.U32 R27, R26, 0x10, RZ ;  /* 0x000000101a1b7819 */ /* 0x000fe200000006ff */
[----:B------:R-:W-:-:S03]  /*0560*/  IMAD.U32 R46, R46, 0x10000, RZ ;  /* 0x000100002e2e7824 */ /* 0x000fc600078e00ff */
[----:B------:R0:W3:Y:S02]  /*0570*/  @P2 LDG.E.EF.64 R24, desc[UR6][R40.64] ;  /* 0x0000000628182981 */ /* 0x0000e4000c0e1b00 */
[----:B0-----:R-:W-:Y:S01]  /*0580*/  FADD R40, R46, R27 ;  /* 0x0000001b2e287221 */ /* 0x001fe20000000000 */
[----:B------:R-:W-:-:S06]  /*0590*/  CS2R R26, SRZ ;  /* 0x00000000001a7805 */ /* 0x000fcc000001ff00 */
[----:B------:R-:W4:Y:S01]  /*05a0*/  @P2 LDG.E.EL.64 R26, desc[UR6][R44.64] ;  /* 0x000000062c1a2981 */ /* 0x000f22000c2e1b00 */
[C---:B------:R-:W-:Y:S01]  /*05b0*/  IMAD.U32 R37, R38.reuse, 0x10000, RZ ;  /* 0x0001000026257824 */ /* 0x040fe200078e00ff */
[----:B------:R-:W-:-:S04]  /*05c0*/  PRMT R38, R38, 0x7632, R38 ;  /* 0x0000763226267816 */ /* 0x000fc80000000026 */
[----:B------:R-:W-:-:S05]  /*05d0*/  SHF.L.U32 R38, R38, 0x10, RZ ;  /* 0x0000001026267819 */ /* 0x000fca00000006ff */
[----:B------:R-:W-:Y:S01]  /*05e0*/  FADD R38, R38, R43 ;  /* 0x0000002b26267221 */ /* 0x000fe20000000000 */
[----:B---3--:R-:W-:-:S05]  /*05f0*/  SEL R25, R25, RZ, P2 ;  /* 0x000000ff19197207 */ /* 0x008fca0001000000 */
[----:B------:R-:W-:Y:S01]  /*0600*/  IMAD.U32 R42, R25, 0x10000, RZ ;  /* 0x00010000192a7824 */ /* 0x000fe200078e00ff */
[----:B------:R-:W-:Y:S02]  /*0610*/  SEL R24, R24, RZ, P2 ;  /* 0x000000ff18187207 */ /* 0x000fe40001000000 */
[----:B----4-:R-:W-:Y:S02]  /*0620*/  SEL R41, R27, RZ, P2 ;  /* 0x000000ff1b297207 */ /* 0x010fe40001000000 */
[----:B------:R-:W-:Y:S02]  /*0630*/  PRMT R27, R25, 0x7632, R27 ;  /* 0x00007632191b7816 */ /* 0x000fe4000000001b */
[C---:B------:R-:W-:Y:S02]  /*0640*/  PRMT R25, R41.reuse, 0x7632, R25 ;  /* 0x0000763229197816 */ /* 0x040fe40000000019 */
[----:B------:R-:W-:Y:S01]  /*0650*/  SHF.L.U32 R41, R41, 0x10, RZ ;  /* 0x0000001029297819 */ /* 0x000fe200000006ff */
[----:B------:R-:W-:Y:S01]  /*0660*/  IMAD.U32 R27, R27, 0x10000, RZ ;  /* 0x000100001b1b7824 */ /* 0x000fe200078e00ff */
[----:B------:R-:W-:Y:S01]  /*0670*/  SEL R26, R26, RZ, P2 ;  /* 0x000000ff1a1a7207 */ /* 0x000fe20001000000 */
[----:B------:R-:W-:-:S02]  /*0680*/  IMAD.U32 R46, R25, 0x10000, RZ ;  /* 0x00010000192e7824 */ /* 0x000fc400078e00ff */
[----:B------:R-:W-:Y:S02]  /*0690*/  FADD R42, R42, R41 ;  /* 0x000000292a2a7221 */ /* 0x000fe40000000000 */
[----:B------:R-:W-:Y:S01]  /*06a0*/  FADD R41, R27, R46 ;  /* 0x0000002e1b297221 */ /* 0x000fe20000000000 */
[----:B------:R-:W-:Y:S02]  /*06b0*/  IMAD.U32 R27, R26, 0x10000, RZ ;  /* 0x000100001a1b7824 */ /* 0x000fe400078e00ff */
[C---:B------:R-:W-:Y:S01]  /*06c0*/  IMAD.U32 R44, R24.reuse, 0x10000, RZ ;  /* 0x00010000182c7824 */ /* 0x040fe200078e00ff */
[----:B------:R-:W-:Y:S02]  /*06d0*/  PRMT R25, R24, 0x7632, R25 ;  /* 0x0000763218197816 */ /* 0x000fe40000000019 */
[----:B------:R-:W-:Y:S01]  /*06e0*/  PRMT R24, R26, 0x7632, R24 ;  /* 0x000076321a187816 */ /* 0x000fe20000000018 */
[----:B------:R-:W-:Y:S02]  /*06f0*/  FADD R44, R44, R27 ;  /* 0x0000001b2c2c7221 */ /* 0x000fe40000000000 */
[----:B------:R-:W0:Y:S01]  /*0700*/  LDC.64 R26, c[0x0][0x210] ;  /* 0x00008400ff1a7b82 */ /* 0x000e220000000a00 */
[----:B------:R-:W-:Y:S01]  /*0710*/  SHF.L.U32 R25, R25, 0x10, RZ ;  /* 0x0000001019197819 */ /* 0x000fe200000006ff */
[----:B------:R-:W-:-:S04]  /*0720*/  IMAD.U32 R24, R24, 0x10000, RZ ;  /* 0x0001000018187824 */ /* 0x000fc800078e00ff */
[----:B------:R-:W-:Y:S01]  /*0730*/  FADD R43, R25, R24 ;  /* 0x00000018192b7221 */ /* 0x000fe20000000000 */
[----:B------:R-:W-:Y:S01]  /*0740*/  CS2R R24, SRZ ;  /* 0x0000000000187805 */ /* 0x000fe2000001ff00 */
[----:B0-----:R-:W-:-:S05]  /*0750*/  IMAD.WIDE R26, R35, 0x2, R26 ;  /* 0x00000002231a7825 */ /* 0x001fca00078e021a */
[----:B------:R0:W3:Y:S01]  /*0760*/  @P2 LDG.E.EF.64 R24, desc[UR6][R26.64] ;  /* 0x000000061a182981 */ /* 0x0000e2000c0e1b00 */
[----:B------:R-:W-:Y:S01]  /*0770*/  FADD R37, R37, R48 ;  /* 0x0000003025257221 */ /* 0x000fe20000000000 */
[----:B0-----:R-:W-:Y:S02]  /*0780*/  CS2R R26, SRZ ;  /* 0x00000000001a7805 */ /* 0x001fe4000001ff00 */
[----:B---3--:R-:W-:Y:S02]  /*0790*/  SEL R24, R24, RZ, P2 ;  /* 0x000000ff18187207 */ /* 0x008fe40001000000 */
[----:B------:R-:W-:Y:S02]  /*07a0*/  SEL R25, R25, RZ, P2 ;  /* 0x000000ff19197207 */ /* 0x000fe40001000000 */
[C---:B------:R-:W-:Y:S02]  /*07b0*/  SHF.L.U32 R46, R24.reuse, 0x10, RZ ;  /* 0x00000010182e7819 */ /* 0x040fe400000006ff */
[----:B------:R-:W-:-:S03]  /*07c0*/  PRMT R24, R24, 0x7632, R24 ;  /* 0x0000763218187816 */ /* 0x000fc60000000018 */
[----:B------:R-:W-:Y:S01]  /*07d0*/  FFMA R39, R39, R44, R46 ;  /* 0x0000002c27277223 */ /* 0x000fe2000000002e */
[C---:B------:R-:W-:Y:S01]  /*07e0*/  IMAD.U32 R44, R25.reuse, 0x10000, RZ ;  /* 0x00010000192c7824 */ /* 0x040fe200078e00ff */
[----:B------:R-:W-:Y:S01]  /*07f0*/  PRMT R25, R25, 0x7632, R25 ;  /* 0x0000763219197816 */ /* 0x000fe20000000019 */
[----:B------:R-:W-:Y:S02]  /*0800*/  IMAD.U32 R45, R24, 0x10000, RZ ;  /* 0x00010000182d7824 */ /* 0x000fe400078e00ff */
[----:B------:R-:W-:Y:S01]  /*0810*/  FFMA R37, R37, R42, R44 ;  /* 0x0000002a25257223 */ /* 0x000fe2000000002c */
[----:B------:R-:W-:Y:S02]  /*0820*/  SHF.L.U32 R25, R25, 0x10, RZ ;  /* 0x0000001019197819 */ /* 0x000fe400000006ff */
[----:B------:R-:W-:Y:S01]  /*0830*/  IADD3 R42, P4, R8, UR4, RZ ;  /* 0x00000004082a7c10 */ /* 0x000fe2000ff9e0ff */
[----:B------:R-:W-:Y:S02]  /*0840*/  FFMA R40, R40, R43, R45 ;  /* 0x0000002b28287223 */ /* 0x000fe4000000002d */
[----:B------:R-:W-:Y:S01]  /*0850*/  FFMA R38, R38, R41, R25 ;  /* 0x0000002926267223 */ /* 0x000fe20000000019 */
[----:B------:R-:W-:-:S02]  /*0860*/  IADD3.X R43, R4, UR5, RZ, P4, !PT ;  /* 0x00000005042b7c10 */ /* 0x000fc4000a7fe4ff */
[----:B------:R-:W-:Y:S02]  /*0870*/  CS2R R24, SRZ ;  /* 0x0000000000187805 */ /* 0x000fe4000001ff00 */
[----:B------:R-:W-:-:S04]  /*0880*/  IADD3 R44, P4, R9, UR4, RZ ;  /* 0x00000004092c7c10 */ /* 0x000fc8000ff9e0ff */
[----:B------:R-:W-:Y:S01]  /*0890*/  IADD3.X R45, R5, UR5, RZ, P4, !PT ;  /* 0x00000005052d7c10 */ /* 0x000fe2000a7fe4ff */
[----:B------:R-:W3:Y:S04]  /*08a0*/  @P3 LDG.E.EL.64 R24, desc[UR6][R42.64] ;  /* 0x000000062a183981 */ /* 0x000ee8000c2e1b00 */
[----:B------:R-:W4:Y:S01]  /*08b0*/  @P3 LDG.E.EL.64 R26, desc[UR6][R44.64] ;  /* 0x000000062c1a3981 */ /* 0x000f22000c2e1b00 */
[----:B---3--:R-:W-:Y:S02]  /*08c0*/  SEL R25, R25, RZ, P3 ;  /* 0x000000ff19197207 */ /* 0x008fe40001800000 */
[----:B----4-:R-:W-:-:S03]  /*08d0*/  SEL R41, R27, RZ, P3 ;  /* 0x000000ff1b297207 */ /* 0x010fc60001800000 */
[C---:B------:R-:W-:Y:S01]  /*08e0*/  IMAD.U32 R46, R25.reuse, 0x10000, RZ ;  /* 0x00010000192e7824 */ /* 0x040fe200078e00ff */
[----:B------:R-:W-:Y:S02]  /*08f0*/  PRMT R27, R25, 0x7632, R27 ;  /* 0x00007632191b7816 */ /* 0x000fe4000000001b */
[----:B------:R-:W-:Y:S02]  /*0900*/  PRMT R25, R41, 0x7632, R25 ;  /* 0x0000763229197816 */ /* 0x000fe40000000019 */
[----:B------:R-:W-:Y:S02]  /*0910*/  SEL R24, R24, RZ, P3 ;  /* 0x000000ff18187207 */ /* 0x000fe40001800000 */
[----:B------:R-:W-:Y:S01]  /*0920*/  SEL R26, R26, RZ, P3 ;  /* 0x000000ff1a1a7207 */ /* 0x000fe20001800000 */
[----:B------:R-:W-:Y:S01]  /*0930*/  IMAD.U32 R48, R25, 0x10000, RZ ;  /* 0x0001000019307824 */ /* 0x000fe200078e00ff */
[----:B------:R-:W-:Y:S01]  /*0940*/  SHF.L.U32 R27, R27, 0x10, RZ ;  /* 0x000000101b1b7819 */ /* 0x000fe200000006ff */
[----:B------:R-:W-:Y:S01]  /*0950*/  IMAD.U32 R41, R41, 0x10000, RZ ;  /* 0x0001000029297824 */ /* 0x000fe200078e00ff */
[C---:B------:R-:W-:Y:S01]  /*0960*/  PRMT R25, R24.reuse, 0x7632, R25 ;  /* 0x0000763218197816 */ /* 0x040fe20000000019 */
[----:B------:R-:W-:Y:S01]  /*0970*/  IMAD.U32 R44, R24, 0x10000, RZ ;  /* 0x00010000182c7824 */ /* 0x000fe200078e00ff */
[----:B------:R-:W-:Y:S01]  /*0980*/  PRMT R24, R26, 0x7632, R24 ;  /* 0x000076321a187816 */ /* 0x000fe20000000018 */
[----:B------:R-:W-:Y:S01]  /*0990*/  FADD R42, R46, R41 ;  /* 0x000000292e2a7221 */ /* 0x000fe20000000000 */
[----:B------:R-:W-:Y:S01]  /*09a0*/  FADD R41, R27, R48 ;  /* 0x000000301b297221 */ /* 0x000fe20000000000 */
[----:B------:R-:W-:Y:S01]  /*09b0*/  SHF.L.U32 R27, R26, 0x10, RZ ;  /* 0x000000101a1b7819 */ /* 0x000fe200000006ff */
[----:B------:R-:W-:-:S02]  /*09c0*/  IMAD.U32 R25, R25, 0x10000, RZ ;  /* 0x0001000019197824 */ /* 0x000fc400078e00ff */
[----:B------:R-:W-:Y:S01]  /*09d0*/  IMAD.U32 R24, R24, 0x10000, RZ ;  /* 0x0001000018187824 */ /* 0x000fe200078e00ff */
[----:B------:R-:W-:Y:S01]  /*09e0*/  IADD3 R26, P4, R10, UR4, RZ ;  /* 0x000000040a1a7c10 */ /* 0x000fe2000ff9e0ff */
[----:B------:R-:W-:Y:S02]  /*09f0*/  FADD R44, R44, R27 ;  /* 0x0000001b2c2c7221 */ /* 0x000fe40000000000 */
[----:B------:R-:W-:Y:S01]  /*0a00*/  FADD R43, R25, R24 ;  /* 0x00000018192b7221 */ /* 0x000fe20000000000 */
[----:B------:R-:W-:Y:S02]  /*0a10*/  CS2R R24, SRZ ;  /* 0x0000000000187805 */ /* 0x000fe4000001ff00 */
[----:B------:R-:W-:-:S05]  /*0a20*/  IADD3.X R27, R7, UR5, RZ, P4, !PT ;  /* 0x00000005071b7c10 */ /* 0x000fca000a7fe4ff */
[----:B------:R-:W3:Y:S01]  /*0a30*/  @P3 LDG.E.EL.64 R24, desc[UR6][R26.64] ;  /* 0x000000061a183981 */ /* 0x000ee2000c2e1b00 */
[----:B--2---:R-:W-:-:S04]  /*0a40*/  SEL R23, R23, RZ, P3 ;  /* 0x000000ff17177207 */ /* 0x004fc80001800000 */
[C---:B------:R-:W-:Y:S01]  /*0a50*/  PRMT R45, R23.reuse, 0x7632, R45 ;  /* 0x00007632172d7816 */ /* 0x040fe2000000002d */
[----:B------:R-:W-:Y:S01]  /*0a60*/  IMAD.U32 R48, R23, 0x10000, RZ ;  /* 0x0001000017307824 */ /* 0x000fe200078e00ff */
[----:B-----5:R-:W-:Y:S02]  /*0a70*/  SEL R21, R21, RZ, P3 ;  /* 0x000000ff15157207 */ /* 0x020fe40001800000 */
[----:B------:R-:W-:Y:S02]  /*0a80*/  SEL R20, R20, RZ, P3 ;  /* 0x000000ff14147207 */ /* 0x000fe40001800000 */
[----:B------:R-:W-:Y:S02]  /*0a90*/  ISETP.NE.AND P4, PT, RZ, UR4, PT ;  /* 0x00000004ff007c0c */ /* 0x000fe4000bf85270 */
[----:B------:R-:W-:Y:S02]  /*0aa0*/  SHF.L.U32 R45, R45, 0x10, RZ ;  /* 0x000000102d2d7819 */ /* 0x000fe400000006ff */
[----:B---3--:R-:W-:-:S02]  /*0ab0*/  SEL R25, R25, RZ, P3 ;  /* 0x000000ff19197207 */ /* 0x008fc40001800000 */
[----:B------:R-:W-:Y:S02]  /*0ac0*/  SEL R24, R24, RZ, P3 ;  /* 0x000000ff18187207 */ /* 0x000fe40001800000 */
[C---:B------:R-:W-:Y:S02]  /*0ad0*/  PRMT R46, R25.reuse, 0x7632, R46 ;  /* 0x00007632192e7816 */ /* 0x040fe4000000002e */
[----:B------:R-:W-:Y:S02]  /*0ae0*/  SHF.L.U32 R23, R25, 0x10, RZ ;  /* 0x0000001019177819 */ /* 0x000fe400000006ff */
[----:B------:R-:W-:Y:S02]  /*0af0*/  SEL R25, R22, RZ, P3 ;  /* 0x000000ff16197207 */ /* 0x000fe40001800000 */
[----:B------:R-:W-:Y:S02]  /*0b00*/  PRMT R26, R24, 0x7632, R26 ;  /* 0x00007632181a7816 */ /* 0x000fe4000000001a */
[----:B------:R-:W-:-:S05]  /*0b10*/  PRMT R22, R25, 0x7632, R22 ;  /* 0x0000763219167816 */ /* 0x000fca0000000016 */
[----:B------:R-:W-:Y:S02]  /*0b20*/  IMAD.U32 R27, R22, 0x10000, RZ ;  /* 0x00010000161b7824 */ /* 0x000fe400078e00ff */
[----:B------:R-:W-:Y:S02]  /*0b30*/  IMAD.U32 R22, R26, 0x10000, RZ ;  /* 0x000100001a167824 */ /* 0x000fe400078e00ff */
[----:B------:R-:W-:Y:S02]  /*0b40*/  FADD R23, R48, R23 ;  /* 0x0000001730177221 */ /* 0x000fe40000000000 */
[----:B------:R-:W-:Y:S01]  /*0b50*/  FADD R22, R27, R22 ;  /* 0x000000161b167221 */ /* 0x000fe20000000000 */
[----:B------:R-:W-:Y:S01]  /*0b60*/  IMAD.U32 R27, R21, 0x10000, RZ ;  /* 0x00010000151b7824 */ /* 0x000fe200078e00ff */
[----:B------:R-:W-:Y:S01]  /*0b70*/  SHF.L.U32 R25, R25, 0x10, RZ ;  /* 0x0000001019197819 */ /* 0x000fe200000006ff */
[----:B------:R-:W-:Y:S01]  /*0b80*/  IMAD.U32 R24, R24, 0x10000, RZ ;  /* 0x0001000018187824 */ /* 0x000fe200078e00ff */
[----:B------:R-:W-:Y:S01]  /*0b90*/  PRMT R21, R21, 0x7632, R21 ;  /* 0x0000763215157816 */ /* 0x000fe20000000015 */
[----:B------:R-:W-:Y:S01]  /*0ba0*/  @P0 FFMA R37, R42, R23, R27 ;  /* 0x000000172a250223 */ /* 0x000fe2000000001b */
[----:B------:R-:W-:Y:S01]  /*0bb0*/  SHF.L.U32 R23, R20, 0x10, RZ ;  /* 0x0000001014177819 */ /* 0x000fe200000006ff */
[----:B------:R-:W-:Y:S01]  /*0bc0*/  IMAD.U32 R46, R46, 0x10000, RZ ;  /* 0x000100002e2e7824 */ /* 0x000fe200078e00ff */
[----:B------:R-:W-:Y:S01]  /*0bd0*/  PRMT R20, R20, 0x7632, R20 ;  /* 0x0000763214147816 */ /* 0x000fe20000000014 */
[----:B------:R-:W-:Y:S01]  /*0be0*/  FADD R25, R25, R24 ;  /* 0x0000001819197221 */ /* 0x000fe20000000000 */
[----:B------:R-:W-:-:S02]  /*0bf0*/  IMAD.U32 R24, R21, 0x10000, RZ ;  /* 0x0001000015187824 */ /* 0x000fc400078e00ff */
[----:B------:R-:W-:Y:S01]  /*0c00*/  FADD R46, R45, R46 ;  /* 0x0000002e2d2e7221 */ /* 0x000fe20000000000 */
[----:B------:R-:W-:Y:S02]  /*0c10*/  IMAD.U32 R20, R20, 0x10000, RZ ;  /* 0x0001000014147824 */ /* 0x000fe400078e00ff */
[----:B------:R-:W-:Y:S01]  /*0c20*/  @P0 FFMA R39, R44, R25, R23 ;  /* 0x000000192c270223 */ /* 0x000fe20000000017 */
[----:B------:R-:W-:Y:S01]  /*0c30*/  @P0 FFMA R38, R41, R46, R24 ;  /* 0x0000002e29260223 */ /* 0x000fe20000000018 */
[----:B------:R-:W-:Y:S01]  /*0c40*/  @P0 FFMA R40, R43, R22, R20 ;  /* 0x000000162b280223 */ /* 0x000fe20000000014 */
[----:B------:R-:W-:Y:S01]  /*0c50*/  HFMA2.MMA R24, -RZ, RZ, 1.875, 0 ;  /* 0x3f800000ff187435 */ /* 0x000fe200000001ff */
[----:B------:R-:W-:Y:S01]  /*0c60*/  IMAD.MOV.U32 R42, RZ, RZ, RZ ;  /* 0x000000ffff2a7224 */ /* 0x000fe200078e00ff */
[----:B------:R-:W-:Y:S01]  /*0c70*/  CS2R R26, SRZ ;  /* 0x00000000001a7805 */ /* 0x000fe2000001ff00 */
[----:B------:R-:W-:Y:S01]  /*0c80*/  IMAD.MOV.U32 R41, RZ, RZ, RZ ;  /* 0x000000ffff297224 */ /* 0x000fe200078e00ff */
[----:B------:R-:W-:Y:S01]  /*0c90*/  MOV R25, 0x3f800000 ;  /* 0x3f80000000197802 */ /* 0x000fe20000000f00 */
[----:B------:R-:W-:Y:S01]  /*0ca0*/  IMAD.MOV.U32 R22, RZ, RZ, 0x3f800000 ;  /* 0x3f800000ff167424 */ /* 0x000fe200078e00ff */
[----:B------:R-:W-:Y:S01]  /*0cb0*/  MOV R20, R39 ;  /* 0x0000002700147202 */ /* 0x000fe20000000f00 */
[----:B------:R-:W-:Y:S01]  /*0cc0*/  IMAD.MOV.U32 R23, RZ, RZ, 0x3f800000 ;  /* 0x3f800000ff177424 */ /* 0x000fe200078e00ff */
[----:B------:R-:W-:Y:S01]  /*0cd0*/  MOV R43, R38 ;  /* 0x00000026002b7202 */ /* 0x000fe20000000f00 */
[----:B------:R-:W-:-:S02]  /*0ce0*/  IMAD.MOV.U32 R44, RZ, RZ, R37 ;  /* 0x000000ffff2c7224 */ /* 0x000fc400078e0025 */
[----:B------:R-:W-:Y:S01]  /*0cf0*/  IMAD.MOV.U32 R21, RZ, RZ, R40 ;  /* 0x000000ffff157224 */ /* 0x000fe200078e0028 */
[----:B------:R-:W-:Y:S06]  /*0d00*/  @!P4 BRA `(.L_x_0) ;  /* 0x0000000000e0c947 */ /* 0x000fec0003800000 */
[----:B------:R-:W-:Y:S01]  /*0d10*/  FADD R24, R33, 1 ;  /* 0x3f80000021187421 */ /* 0x000fe20000000000 */
[----:B------:R-:W-:Y:S01]  /*0d20*/  FADD R42, R39, -R28 ;  /* 0x8000001c272a7221 */ /* 0x000fe20000000000 */
[----:B------:R-:W-:Y:S01]  /*0d30*/  FADD R25, R32, 1 ;  /* 0x3f80000020197421 */ /* 0x000fe20000000000 */
[----:B------:R-:W-:Y:S01]  /*0d40*/  FADD R41, R40, -R29 ;  /* 0x8000001d28297221 */ /* 0x000fe20000000000 */
[C---:B------:R-:W-:Y:S01]  /*0d50*/  FMUL R21, R24.reuse, 0.25 ;  /* 0x3e80000018157820 */ /* 0x040fe20000400000 */
[----:B------:R-:W-:Y:S01]  /*0d60*/  FSETP.GT.AND P5, PT, |R24|, 8.50705917302346158658e+37, PT ;  /* 0x7e8000001800780b */ /* 0x000fe20003fa4200 */
[----:B------:R-:W-:Y:S01]  /*0d70*/  FMUL R23, R42, 0.25 ;  /* 0x3e8000002a177820 */ /* 0x000fe20000400000 */
[C---:B------:R-:W-:Y:S01]  /*0d80*/  FSETP.GEU.AND P4, PT, |R25|.reuse, 1.175494350822287508e-38, PT ;  /* 0x008000001900780b */ /* 0x040fe20003f8e200 */
[----:B------:R-:W-:Y:S01]  /*0d90*/  FMUL R22, R25, 0.25 ;  /* 0x3e80000019167820 */ /* 0x000fe20000400000 */
[----:B------:R-:W-:Y:S01]  /*0da0*/  FSETP.GEU.AND P6, PT, |R24|, 1.175494350822287508e-38, PT ;  /* 0x008000001800780b */ /* 0x000fe20003fce200 */
[----:B------:R-:W-:Y:S01]  /*0db0*/  FMUL R44, R41, 0.25 ;  /* 0x3e800000292c7820 */ /* 0x000fe20000400000 */
[----:B------:R-:W-:-:S02]  /*0dc0*/  FSEL R20, R21, R24, P5 ;  /* 0x0000001815147208 */ /* 0x000fc40002800000 */
[----:B------:R-:W-:Y:S02]  /*0dd0*/  FSEL R21, R23, R42, P5 ;  /* 0x0000002a17157208 */ /* 0x000fe40002800000 */
[----:B------:R-:W-:-:S04]  /*0de0*/  FSETP.GT.AND P5, PT, |R25|, 8.50705917302346158658e+37, PT ;  /* 0x7e8000001900780b */ /* 0x000fc80003fa4200 */
[----:B------:R-:W-:Y:S01]  /*0df0*/  FSEL R26, R22, R25, P5 ;  /* 0x00000019161a7208 */ /* 0x000fe20002800000 */
[----:B------:R-:W-:Y:S01]  /*0e00*/  FADD R22, R13, 1 ;  /* 0x3f8000000d167421 */ /* 0x000fe20000000000 */
[----:B------:R-:W-:Y:S01]  /*0e10*/  FSEL R44, R44, R41, P5 ;  /* 0x000000292c2c7208 */ /* 0x000fe20002800000 */
[----:B------:R-:W-:Y:S01]  /*0e20*/  @!P6 FMUL R20, R20, 16777216 ;  /* 0x4b8000001414e820 */ /* 0x000fe20000400000 */
[----:B------:R-:W-:Y:S01]  /*0e30*/  @!P6 FMUL R21, R21, 16777216 ;  /* 0x4b8000001515e820 */ /* 0x000fe20000400000 */
[----:B------:R-:W-:Y:S01]  /*0e40*/  @!P4 FMUL R26, R26, 16777216 ;  /* 0x4b8000001a1ac820 */ /* 0x000fe20000400000 */
[C---:B------:R-:W-:Y:S01]  /*0e50*/  FSETP.GEU.AND P6, PT, |R22|.reuse, 1.175494350822287508e-38, PT ;  /* 0x008000001600780b */ /* 0x040fe20003fce200 */
[----:B------:R-:W0:Y:S01]  /*0e60*/  MUFU.RCP R23, R20 ;  /* 0x0000001400177308 */ /* 0x000e220000001000 */
[C---:B------:R-:W-:Y:S01]  /*0e70*/  FMUL R27, R22.reuse, 0.25 ;  /* 0x3e800000161b7820 */ /* 0x040fe20000400000 */
[----:B------:R-:W-:Y:S01]  /*0e80*/  FSETP.GT.AND P5, PT, |R22|, 8.50705917302346158658e+37, PT ;  /* 0x7e8000001600780b */ /* 0x000fe20003fa4200 */
[----:B------:R-:W-:-:S03]  /*0e90*/  @!P4 FMUL R44, R44, 16777216 ;  /* 0x4b8000002c2cc820 */ /* 0x000fc60000400000 */
[----:B------:R-:W-:Y:S02]  /*0ea0*/  FSEL R27, R27, R22, P5 ;  /* 0x000000161b1b7208 */ /* 0x000fe40002800000 */
[----:B------:R-:W1:Y:S04]  /*0eb0*/  MUFU.RCP R26, R26 ;  /* 0x0000001a001a7308 */ /* 0x000e680000001000 */
[----:B------:R-:W-:Y:S01]  /*0ec0*/  @!P6 FMUL R27, R27, 16777216 ;  /* 0x4b8000001b1be820 */ /* 0x000fe20000400000 */
[----:B0-----:R-:W-:-:S05]  /*0ed0*/  FFMA R20, R23, R21, R28 ;  /* 0x0000001517147223 */ /* 0x001fca000000001c */
[----:B------:R-:W0:Y:S01]  /*0ee0*/  MUFU.RCP R27, R27 ;  /* 0x0000001b001b7308 */ /* 0x000e220000001000 */
[----:B-1----:R-:W-:Y:S01]  /*0ef0*/  FFMA R21, R26, R44, R29 ;  /* 0x0000002c1a157223 */ /* 0x002fe2000000001d */
[----:B------:R-:W-:-:S04]  /*0f00*/  FADD R26, R37, -R30 ;  /* 0x8000001e251a7221 */ /* 0x000fc80000000000 */
[----:B------:R-:W-:-:S05]  /*0f10*/  FMUL R23, R26, 0.25 ;  /* 0x3e8000001a177820 */ /* 0x000fca0000400000 */
[----:B------:R-:W-:-:S05]  /*0f20*/  FSEL R23, R23, R26, P5 ;  /* 0x0000001a17177208 */ /* 0x000fca0002800000 */
[----:B------:R-:W-:-:S04]  /*0f30*/  @!P6 FMUL R23, R23, 16777216 ;  /* 0x4b8000001717e820 */ /* 0x000fc80000400000 */
[----:B0-----:R-:W-:Y:S01]  /*0f40*/  FFMA R44, R27, R23, R30 ;  /* 0x000000171b2c7223 */ /* 0x001fe2000000001e */
[----:B------:R-:W-:Y:S01]  /*0f50*/  FADD R23, R14, 1 ;  /* 0x3f8000000e177421 */ /* 0x000fe20000000000 */
[----:B------:R-:W-:-:S03]  /*0f60*/  FADD R27, R38, -R31 ;  /* 0x8000001f261b7221 */ /* 0x000fc60000000000 */
[C---:B------:R-:W-:Y:S01]  /*0f70*/  FMUL R46, R23.reuse, 0.25 ;  /* 0x3e800000172e7820 */ /* 0x040fe20000400000 */
[----:B------:R-:W-:Y:S01]  /*0f80*/  FSETP.GEU.AND P5, PT, |R23|, 1.175494350822287508e-38, PT ;  /* 0x008000001700780b */ /* 0x000fe20003fae200 */
[----:B------:R-:W-:Y:S01]  /*0f90*/  FMUL R48, R27, 0.25 ;  /* 0x3e8000001b307820 */ /* 0x000fe20000400000 */
[----:B------:R-:W-:-:S04]  /*0fa0*/  FSETP.GT.AND P4, PT, |R23|, 8.50705917302346158658e+37, PT ;  /* 0x7e8000001700780b */ /* 0x000fc80003f84200 */
[----:B------:R-:W-:Y:S02]  /*0fb0*/  FSEL R46, R46, R23, P4 ;  /* 0x000000172e2e7208 */ /* 0x000fe40002000000 */
[----:B------:R-:W-:-:S05]  /*0fc0*/  FSEL R43, R48, R27, P4 ;  /* 0x0000001b302b7208 */ /* 0x000fca0002000000 */
[----:B------:R-:W-:Y:S01]  /*0fd0*/  @!P5 FMUL R46, R46, 16777216 ;  /* 0x4b8000002e2ed820 */ /* 0x000fe20000400000 */
[----:B------:R-:W-:-:S05]  /*0fe0*/  @!P5 FMUL R43, R43, 16777216 ;  /* 0x4b8000002b2bd820 */ /* 0x000fca0000400000 */
[----:B------:R-:W0:Y:S02]  /*0ff0*/  MUFU.RCP R46, R46 ;  /* 0x0000002e002e7308 */ /* 0x000e240000001000 */
[----:B0-----:R-:W-:-:S04]  /*1000*/  FFMA R43, R46, R43, R31 ;  /* 0x0000002b2e2b7223 */ /* 0x001fc8000000001f */
[----:B------:R-:W-:-:S04]  /*1010*/  FADD R45, R38, -R43 ;  /* 0x8000002b262d7221 */ /* 0x000fc80000000000 */
[----:B------:R-:W-:Y:S01]  /*1020*/  FFMA R27, R27, R45, R18 ;  /* 0x0000002d1b1b7223 */ /* 0x000fe20000000012 */
[----:B------:R-:W-:-:S04]  /*1030*/  FADD R45, R37, -R44 ;  /* 0x8000002c252d7221 */ /* 0x000fc80000000000 */
[----:B------:R-:W-:Y:S01]  /*1040*/  FFMA R26, R26, R45, R17 ;  /* 0x0000002d1a1a7223 */ /* 0x000fe20000000011 */
[----:B------:R-:W-:-:S04]  /*1050*/  FADD R45, R40, -R21 ;  /* 0x80000015282d7221 */ /* 0x000fc80000000000 */
[----:B------:R-:W-:Y:S01]  /*1060*/  FFMA R41, R41, R45, R16 ;  /* 0x0000002d29297223 */ /* 0x000fe20000000010 */
[----:B------:R-:W-:-:S04]  /*1070*/  FADD R45, R39, -R20 ;  /* 0x80000014272d7221 */ /* 0x000fc80000000000 */
[----:B------:R-:W-:-:S07]  /*1080*/  FFMA R42, R42, R45, R15 ;  /* 0x0000002d2a2a7223 */ /* 0x000fce000000000f */
.L_x_0:
[----:B------:R-:W-:Y:S01]  /*1090*/  FSEL R28, R20, R28, !P1 ;  /* 0x0000001c141c7208 */ /* 0x000fe20004800000 */
[----:B------:R-:W-:Y:S01]  /*10a0*/  VIADD R19, R19, 0x8 ;  /* 0x0000000813137836 */ /* 0x000fe20000000000 */
[----:B------:R-:W-:Y:S01]  /*10b0*/  F2FP.BF16.F32.PACK_AB R20, R40, R39 ;  /* 0x000000272814723e */ /* 0x000fe200000010ff */
[----:B------:R-:W-:Y:S01]  /*10c0*/  UIADD3 UR4, UP0, UR4, 0x10, URZ ;  /* 0x0000001004047890 */ /* 0x000fe2000ff1e03f */
[----:B------:R-:W-:Y:S02]  /*10d0*/  SHF.R.S32.HI R40, RZ, 0x1f, R35 ;  /* 0x0000001fff287819 */ /* 0x000fe40000011423 */
[----:B------:R-:W-:Y:S01]  /*10e0*/  LEA R46, P4, R35, UR8, 0x1 ;  /* 0x00000008232e7c11 */ /* 0x000fe2000f8808ff */
[----:B------:R-:W-:Y:S01]  /*10f0*/  UIADD3.X UR5, URZ, UR5, URZ, UP0, !UPT ;  /* 0x000000053f057290 */ /* 0x000fe200087fe43f */
[----:B------:R-:W-:Y:S02]  /*1100*/  FSEL R29, R21, R29, !P1 ;  /* 0x0000001d151d7208 */ /* 0x000fe40004800000 */
[----:B------:R-:W-:-:S02]  /*1110*/  LEA.HI.X R47, R35, UR9, R40, 0x1, P4 ;  /* 0x00000009232f7c11 */ /* 0x000fc4000a0f0c28 */
[----:B------:R-:W-:Y:S02]  /*1120*/  ISETP.GE.U32.AND P4, PT, R19, 0xc00, PT ;  /* 0x00000c001300780c */ /* 0x000fe40003f86070 */
[----:B------:R-:W-:Y:S02]  /*1130*/  F2FP.BF16.F32.PACK_AB R21, R38, R37 ;  /* 0x000000252615723e */ /* 0x000fe400000010ff */
[----:B------:R-:W-:Y:S02]  /*1140*/  FSEL R30, R44, R30, !P1 ;  /* 0x0000001e2c1e7208 */ /* 0x000fe40004800000 */
[----:B------:R-:W-:Y:S01]  /*1150*/  FSEL R31, R43, R31, !P1 ;  /* 0x0000001f2b1f7208 */ /* 0x000fe20004800000 */
[----:B------:R0:W-:Y:S01]  /*1160*/  @!P1 STG.E.64 desc[UR6][R46.64], R20 ;  /* 0x000000142e009986 */ /* 0x0001e2000c101b06 */
[----:B------:R-:W-:Y:S02]  /*1170*/  FSEL R15, R42, R15, !P1 ;  /* 0x0000000f2a0f7208 */ /* 0x000fe40004800000 */
[----:B------:R-:W-:-:S02]  /*1180*/  FSEL R16, R41, R16, !P1 ;  /* 0x0000001029107208 */ /* 0x000fc40004800000 */
[----:B------:R-:W-:Y:S02]  /*1190*/  FSEL R17, R26, R17, !P1 ;  /* 0x000000111a117208 */ /* 0x000fe40004800000 */
[----:B------:R-:W-:Y:S02]  /*11a0*/  FSEL R18, R27, R18, !P1 ;  /* 0x000000121b127208 */ /* 0x000fe40004800000 */
[----:B------:R-:W-:Y:S02]  /*11b0*/  FSEL R33, R24, R33, !P1 ;  /* 0x0000002118217208 */ /* 0x000fe40004800000 */
[----:B------:R-:W-:Y:S02]  /*11c0*/  FSEL R32, R25, R32, !P1 ;  /* 0x0000002019207208 */ /* 0x000fe40004800000 */
[----:B------:R-:W-:Y:S02]  /*11d0*/  FSEL R13, R22, R13, !P1 ;  /* 0x0000000d160d7208 */ /* 0x000fe40004800000 */
[----:B------:R-:W-:Y:S01]  /*11e0*/  FSEL R14, R23, R14, !P1 ;  /* 0x0000000e170e7208 */ /* 0x000fe20004800000 */
[----:B0-----:R-:W-:Y:S06]  /*11f0*/  @!P4 BRA `(.L_x_1) ;  /* 0xfffffff00048c947 */ /* 0x001fec000383ffff */
[----:B------:R-:W-:Y:S01]  /*1200*/  FADD R2, R33, R32 ;  /* 0x0000002021027221 */ /* 0x000fe20000000000 */
[----:B------:R-:W-:Y:S01]  /*1210*/  FMUL R7, R32, 0.25 ;  /* 0x3e80000020077820 */ /* 0x000fe20000400000 */
[----:B------:R-:W-:Y:S01]  /*1220*/  FADD R29, -R28, R29 ;  /* 0x0000001d1c1d7221 */ /* 0x000fe20000000100 */
[----:B------:R-:W-:Y:S01]  /*1230*/  FMUL R9, R14, 0.25 ;  /* 0x3e8000000e097820 */ /* 0x000fe20000400000 */
[C---:B------:R-:W-:Y:S01]  /*1240*/  FMUL R5, R2.reuse, 0.25 ;  /* 0x3e80000002057820 */ /* 0x040fe20000400000 */
[C---:B------:R-:W-:Y:S01]  /*1250*/  FSETP.GEU.AND P5, PT, |R2|.reuse, 1.175494350822287508e-38, PT ;  /* 0x008000000200780b */ /* 0x040fe20003fae200 */
[----:B------:R-:W-:Y:S01]  /*1260*/  FADD R3, R13, R2 ;  /* 0x000000020d037221 */ /* 0x000fe20000000000 */
[----:B------:R-:W-:Y:S01]  /*1270*/  FSETP.GT.AND P3, PT, |R2|, 8.50705917302346158658e+37, PT ;  /* 0x7e8000000200780b */ /* 0x000fe20003f64200 */
[----:B------:R-:W-:Y:S01]  /*1280*/  FADD R15, R15, R16 ;  /* 0x000000100f0f7221 */ /* 0x000fe20000000000 */
[----:B------:R-:W0:Y:S01]  /*1290*/  S2R R10, SR_TID.X ;  /* 0x00000000000a7919 */ /* 0x000e220000002100 */
[----:B------:R-:W-:Y:S01]  /*12a0*/  FADD R0, R14, R3 ;  /* 0x000000030e007221 */ /* 0x000fe20000000000 */
[----:B------:R-:W-:Y:S01]  /*12b0*/  FSEL R5, R5, R2, P3 ;  /* 0x0000000205057208 */ /* 0x000fe20001800000 */
[C---:B------:R-:W-:Y:S01]  /*12c0*/  FMUL R4, R3.reuse, 0.25 ;  /* 0x3e80000003047820 */ /* 0x040fe20000400000 */
[C---:B------:R-:W-:Y:S01]  /*12d0*/  FSETP.GEU.AND P0, PT, |R3|.reuse, 1.175494350822287508e-38, PT ;  /* 0x008000000300780b */ /* 0x040fe20003f0e200 */
[----:B------:R-:W-:Y:S01]  /*12e0*/  ULDC.64 UR4, c[0x0][0x268] ;  /* 0x00009a0000047ab9 */ /* 0x000fe20000000a00 */
[----:B------:R-:W-:Y:S01]  /*12f0*/  FSETP.GT.AND P4, PT, |R3|, 8.50705917302346158658e+37, PT ;  /* 0x7e8000000300780b */ /* 0x000fe20003f84200 */
[----:B------:R-:W-:Y:S01]  /*1300*/  ULDC.64 UR8, c[0x0][0x260] ;  /* 0x0000980000087ab9 */ /* 0x000fe20000000a00 */
[C---:B------:R-:W-:Y:S01]  /*1310*/  FSETP.GEU.AND P2, PT, |R0|.reuse, 1.175494350822287508e-38, PT ;  /* 0x008000000000780b */ /* 0x040fe20003f4e200 */
[----:B------:R-:W-:Y:S01]  /*1320*/  @!P5 FMUL R5, R5, 16777216 ;  /* 0x4b8000000505d820 */ /* 0x000fe20000400000 */
[----:B------:R-:W-:Y:S01]  /*1330*/  FSEL R32, R7, R32, P3 ;  /* 0x0000002007207208 */ /* 0x000fe20001800000 */
[----:B------:R-:W-:Y:S01]  /*1340*/  FMUL R7, R0, 0.25 ;  /* 0x3e80000000077820 */ /* 0x000fe20000400000 */
[----:B------:R-:W-:Y:S01]  /*1350*/  FSEL R6, R4, R3, P4 ;  /* 0x0000000304067208 */ /* 0x000fe20002000000 */
[----:B------:R-:W-:Y:S01]  /*1360*/  FMUL R4, R13, 0.25 ;  /* 0x3e8000000d047820 */ /* 0x000fe20000400000 */
[----:B------:R-:W-:Y:S01]  /*1370*/  FSETP.GT.AND P3, PT, |R0|, 8.50705917302346158658e+37, PT ;  /* 0x7e8000000000780b */ /* 0x000fe20003f64200 */
[----:B------:R-:W1:Y:S01]  /*1380*/  MUFU.RCP R5, R5 ;  /* 0x0000000500057308 */ /* 0x000e620000001000 */
[----:B------:R-:W-:Y:S01]  /*1390*/  @!P5 FMUL R32, R32, 16777216 ;  /* 0x4b8000002020d820 */ /* 0x000fe20000400000 */
[----:B------:R-:W-:Y:S01]  /*13a0*/  @!P0 FMUL R6, R6, 16777216 ;  /* 0x4b80000006068820 */ /* 0x000fe20000400000 */
[----:B------:R-:W-:-:S02]  /*13b0*/  FSEL R7, R7, R0, P3 ;  /* 0x0000000007077208 */ /* 0x000fc40001800000 */
[----:B------:R-:W-:Y:S01]  /*13c0*/  FSEL R13, R4, R13, P4 ;  /* 0x0000000d040d7208 */ /* 0x000fe20002000000 */
[----:B------:R-:W-:Y:S01]  /*13d0*/  FMUL R4, R29, R29 ;  /* 0x0000001d1d047220 */ /* 0x000fe20000400000 */
[----:B------:R-:W-:Y:S01]  /*13e0*/  FSETP.NEU.AND P4, PT, R2, RZ, PT ;  /* 0x000000ff0200720b */ /* 0x000fe20003f8d000 */
[----:B------:R-:W-:Y:S01]  /*13f0*/  @!P2 FMUL R7, R7, 16777216 ;  /* 0x4b8000000707a820 */ /* 0x000fe20000400000 */
[----:B------:R-:W2:Y:S01]  /*1400*/  MUFU.RCP R6, R6 ;  /* 0x0000000600067308 */ /* 0x000ea20000001000 */
[----:B------:R-:W-:Y:S01]  /*1410*/  @!P0 FMUL R13, R13, 16777216 ;  /* 0x4b8000000d0d8820 */ /* 0x000fe20000400000 */
[----:B------:R-:W-:Y:S01]  /*1420*/  FSEL R14, R9, R14, P3 ;  /* 0x0000000e090e7208 */ /* 0x000fe20001800000 */
[----:B------:R-:W-:Y:S01]  /*1430*/  FMUL R4, R33, R4 ;  /* 0x0000000421047220 */ /* 0x000fe20000400000 */
[----:B------:R-:W-:Y:S01]  /*1440*/  FSETP.NEU.AND P0, PT, R3, RZ, PT ;  /* 0x000000ff0300720b */ /* 0x000fe20003f0d000 */
[----:B-1----:R-:W-:Y:S02]  /*1450*/  FMUL R32, R5, R32 ;  /* 0x0000002005207220 */ /* 0x002fe40000400000 */
[----:B------:R-:W-:Y:S01]  /*1460*/  @!P2 FMUL R14, R14, 16777216 ;  /* 0x4b8000000e0ea820 */ /* 0x000fe20000400000 */
[----:B------:R-:W1:Y:S01]  /*1470*/  SHFL.BFLY PT, R5, R0, 0x1, 0x1f ;  /* 0x0c201f0000057f89 */ /* 0x000e6200000e0000 */
[----:B------:R-:W3:Y:S01]  /*1480*/  MUFU.RCP R7, R7 ;  /* 0x0000000700077308 */ /* 0x000ee20000001000 */
[----:B------:R-:W-:Y:S01]  /*1490*/  FSEL R32, R32, RZ, P4 ;  /* 0x000000ff20207208 */ /* 0x000fe20002000000 */
[----:B--2---:R-:W-:-:S04]  /*14a0*/  FMUL R6, R6, R13 ;  /* 0x0000000d06067220 */ /* 0x004fc80000400000 */
[----:B------:R-:W-:Y:S01]  /*14b0*/  FFMA R29, R29, R32, R28 ;  /* 0x000000201d1d7223 */ /* 0x000fe2000000001c */
[----:B------:R-:W-:-:S03]  /*14c0*/  FFMA R4, R32, R4, R15 ;  /* 0x0000000420047223 */ /* 0x000fc6000000000f */
[--C-:B------:R-:W-:Y:S01]  /*14d0*/  FADD R30, R30, -R29.reuse ;  /* 0x8000001d1e1e7221 */ /* 0x100fe20000000000 */
[----:B------:R-:W-:Y:S01]  /*14e0*/  FSEL R6, R6, RZ, P0 ;  /* 0x000000ff06067208 */ /* 0x000fe20000000000 */
[----:B------:R-:W-:Y:S01]  /*14f0*/  FADD R17, R17, R4 ;  /* 0x0000000411117221 */ /* 0x000fe20000000000 */
[----:B------:R-:W-:Y:S01]  /*1500*/  FSETP.NEU.AND P0, PT, R0, RZ, PT ;  /* 0x000000ff0000720b */ /* 0x000fe20003f0d000 */
[----:B---3--:R-:W-:Y:S01]  /*1510*/  FMUL R14, R7, R14 ;  /* 0x0000000e070e7220 */ /* 0x008fe20000400000 */
[C---:B------:R-:W-:Y:S01]  /*1520*/  FMUL R7, R30.reuse, R30 ;  /* 0x0000001e1e077220 */ /* 0x040fe20000400000 */
[----:B------:R-:W-:-:S03]  /*1530*/  FFMA R30, R30, R6, R29 ;  /* 0x000000061e1e7223 */ /* 0x000fc6000000001d */
[----:B------:R-:W-:Y:S01]  /*1540*/  FSEL R14, R14, RZ, P0 ;  /* 0x000000ff0e0e7208 */ /* 0x000fe20000000000 */
[----:B------:R-:W-:Y:S01]  /*1550*/  FMUL R7, R2, R7 ;  /* 0x0000000702077220 */ /* 0x000fe20000400000 */
[--C-:B------:R-:W-:Y:S01]  /*1560*/  FADD R31, R31, -R30.reuse ;  /* 0x8000001e1f1f7221 */ /* 0x100fe20000000000 */
[----:B-1----:R-:W-:Y:S02]  /*1570*/  FADD R4, R0, R5 ;  /* 0x0000000500047221 */ /* 0x002fe40000000000 */
[----:B------:R-:W-:Y:S01]  /*1580*/  FFMA R7, R6, R7, R17 ;  /* 0x0000000706077223 */ /* 0x000fe20000000011 */
[C---:B------:R-:W-:Y:S01]  /*1590*/  FMUL R2, R31.reuse, R31 ;  /* 0x0000001f1f027220 */ /* 0x040fe20000400000 */
[----:B------:R-:W-:Y:S01]  /*15a0*/  FFMA R8, R31, R14, R30 ;  /* 0x0000000e1f087223 */ /* 0x000fe2000000001e */
[----:B------:R-:W-:Y:S01]  /*15b0*/  FSETP.GT.AND P0, PT, |R4|, 8.50705917302346158658e+37, PT ;  /* 0x7e8000000400780b */ /* 0x000fe20003f04200 */
[----:B------:R-:W-:Y:S01]  /*15c0*/  FADD R7, R18, R7 ;  /* 0x0000000712077221 */ /* 0x000fe20000000000 */
[C---:B------:R-:W-:Y:S01]  /*15d0*/  FSETP.GEU.AND P3, PT, |R4|.reuse, 1.175494350822287508e-38, PT ;  /* 0x008000000400780b */ /* 0x040fe20003f6e200 */
[----:B------:R-:W-:Y:S01]  /*15e0*/  FMUL R2, R3, R2 ;  /* 0x0000000203027220 */ /* 0x000fe20000400000 */
[----:B------:R-:W-:Y:S01]  /*15f0*/  FSETP.NEU.AND P2, PT, R4, RZ, PT ;  /* 0x000000ff0400720b */ /* 0x000fe20003f4d000 */
[----:B------:R-:W1:Y:S02]  /*1600*/  SHFL.BFLY PT, R3, R8, 0x1, 0x1f ;  /* 0x0c201f0008037f89 */ /* 0x000e6400000e0000 */
[----:B------:R-:W-:-:S05]  /*1610*/  FFMA R2, R14, R2, R7 ;  /* 0x000000020e027223 */ /* 0x000fca0000000007 */
[----:B------:R-:W2:Y:S01]  /*1620*/  SHFL.BFLY PT, R7, R2, 0x1, 0x1f ;  /* 0x0c201f0002077f89 */ /* 0x000ea200000e0000 */
[----:B------:R-:W-:Y:S01]  /*1630*/  @P0 FMUL R4, R4, 0.25 ;  /* 0x3e80000004040820 */ /* 0x000fe20000400000 */
[----:B------:R-:W-:-:S03]  /*1640*/  @P0 FMUL R5, R5, 0.25 ;  /* 0x3e80000005050820 */ /* 0x000fc60000400000 */
[----:B------:R-:W-:Y:S01]  /*1650*/  @!P3 FMUL R4, R4, 16777216 ;  /* 0x4b8000000404b820 */ /* 0x000fe20000400000 */
[----:B------:R-:W-:-:S05]  /*1660*/  @!P3 FMUL R5, R5, 16777216 ;  /* 0x4b8000000505b820 */ /* 0x000fca0000400000 */
[----:B------:R-:W3:Y:S01]  /*1670*/  MUFU.RCP R4, R4 ;  /* 0x0000000400047308 */ /* 0x000ee20000001000 */
[----:B-1----:R-:W-:-:S04]  /*1680*/  FADD R9, -R8, R3 ;  /* 0x0000000308097221 */ /* 0x002fc80000000100 */
[----:B------:R-:W-:Y:S01]  /*1690*/  FMUL R3, R9, R9 ;  /* 0x0000000909037220 */ /* 0x000fe20000400000 */
[----:B--2---:R-:W-:-:S03]  /*16a0*/  FADD R6, R2, R7 ;  /* 0x0000000702067221 */ /* 0x004fc60000000000 */
[----:B------:R-:W-:Y:S01]  /*16b0*/  FMUL R3, R0, R3 ;  /* 0x0000000300037220 */ /* 0x000fe20000400000 */
[----:B---3--:R-:W-:Y:S01]  /*16c0*/  FMUL R5, R4, R5 ;  /* 0x0000000504057220 */ /* 0x008fe20000400000 */
[----:B------:R-:W-:Y:S01]  /*16d0*/  IMAD.MOV.U32 R7, RZ, RZ, 0x39aaaaab ;  /* 0x39aaaaabff077424 */ /* 0x000fe200078e00ff */
[----:B0-----:R-:W-:-:S03]  /*16e0*/  LOP3.LUT R2, R10, 0x1, RZ, 0xc0, !PT ;  /* 0x000000010a027812 */ /* 0x001fc600078ec0ff */
[----:B------:R-:W-:-:S05]  /*16f0*/  FSEL R5, R5, RZ, P2 ;  /* 0x000000ff05057208 */ /* 0x000fca0001000000 */
[----:B------:R-:W-:Y:S01]  /*1700*/  FFMA R6, R5, R3, R6 ;  /* 0x0000000305067223 */ /* 0x000fe20000000006 */
[----:B------:R-:W-:-:S04]  /*1710*/  IMAD.WIDE.U32 R2, R2, 0x8, RZ ;  /* 0x0000000802027825 */ /* 0x000fc800078e00ff */
[----:B------:R-:W-:Y:S01]  /*1720*/  FFMA R8, R9, R5, R8 ;  /* 0x0000000509087223 */ /* 0x000fe20000000008 */
[----:B------:R-:W-:Y:S01]  /*1730*/  MOV R9, 0xfffffff8 ;  /* 0xfffffff800097802 */ /* 0x000fe20000000f00 */
[----:B------:R-:W-:Y:S01]  /*1740*/  FFMA R0, R6, R7, 9.9999999747524270788e-07 ;  /* 0x358637bd06007423 */ /* 0x000fe20000000007 */
[----:B------:R-:W-:Y:S02]  /*1750*/  IADD3 R10, P0, R2, UR4, RZ ;  /* 0x00000004020a7c10 */ /* 0x000fe4000ff1e0ff */
[----:B------:R-:W-:-:S03]  /*1760*/  IADD3 R4, P2, R2, UR8, RZ ;  /* 0x0000000802047c10 */ /* 0x000fc6000ff5e0ff */
[----:B------:R-:W0:Y:S01]  /*1770*/  MUFU.RSQ R0, R0 ;  /* 0x0000000000007308 */ /* 0x000e220000001400 */
[----:B------:R-:W-:Y:S02]  /*1780*/  IADD3.X R11, R3, UR5, RZ, P0, !PT ;  /* 0x00000005030b7c10 */ /* 0x000fe400087fe4ff */
[----:B------:R-:W-:-:S07]  /*1790*/  IADD3.X R3, R3, UR9, RZ, P2, !PT ;  /* 0x0000000903037c10 */ /* 0x000fce00097fe4ff */
.L_x_2:
[----:B------:R-:W1:Y:S01]  /*17a0*/  LDC.64 R20, c[0x0][0x270] ;  /* 0x00009c00ff147b82 */ /* 0x000e620000000a00 */
[----:B------:R-:W-:Y:S01]  /*17b0*/  IMAD.MOV.U32 R5, RZ, RZ, R3 ;  /* 0x000000ffff057224 */ /* 0x000fe200078e0003 */
[----:B------:R-:W-:Y:S01]  /*17c0*/  MOV R3, R11 ;  /* 0x0000000b00037202 */ /* 0x000fe20000000f00 */
[----:B------:R-:W-:-:S03]  /*17d0*/  IMAD.MOV.U32 R2, RZ, RZ, R10 ;  /* 0x000000ffff027224 */ /* 0x000fc600078e000a */
[----:B------:R-:W2:Y:S04]  /*17e0*/  LDG.E.EL.64 R18, desc[UR6][R4.64+0x1800] ;  /* 0x0018000604127981 */ /* 0x000ea8000c2e1b00 */
[----:B------:R-:W3:Y:S01]  /*17f0*/  LDG.E.EL.64 R14, desc[UR6][R2.64+0x1800] ;  /* 0x00180006020e7981 */ /* 0x000ee2000c2e1b00 */
[----:B------:R-:W-:-:S03]  /*1800*/  VIADD R9, R9, 0x8 ;  /* 0x0000000809097836 */ /* 0x000fc60000000000 */
[----:B0-----:R-:W4:Y:S01]  /*1810*/  LDG.E.EL.64 R12, desc[UR6][R2.64] ;  /* 0x00000006020c7981 */ /* 0x001f22000c2e1b00 */
[----:B------:R-:W-:-:S03]  /*1820*/  IMAD.IADD R16, R34, 0x1, R9 ;  /* 0x0000000122107824 */ /* 0x000fc600078e0209 */
[----:B------:R0:W5:Y:S01]  /*1830*/  LDG.E.EL.64 R10, desc[UR6][R4.64] ;  /* 0x00000006040a7981 */ /* 0x000162000c2e1b00 */
[----:B------:R-:W-:Y:S01]  /*1840*/  CS2R R6, SRZ ;  /* 0x0000000000067805 */ /* 0x000fe2000001ff00 */
[----:B-1----:R-:W-:-:S05]  /*1850*/  IMAD.WIDE R20, R16, 0x2, R20 ;  /* 0x0000000210147825 */ /* 0x002fca00078e0214 */
[----:B------:R5:W5:Y:S01]  /*1860*/  @!P1 LDG.E.EF.64 R6, desc[UR6][R20.64] ;  /* 0x0000000614069981 */ /* 0x000b62000c0e1b00 */
[----:B------:R-:W-:Y:S02]  /*1870*/  ISETP.GE.U32.AND P3, PT, R9, 0xbf8, PT ;  /* 0x00000bf80900780c */ /* 0x000fe40003f66070 */
[----:B0-----:R-:W-:Y:S02]  /*1880*/  IADD3 R4, P2, R4, 0x10, RZ ;  /* 0x0000001004047810 */ /* 0x001fe40007f5e0ff */
[C---:B--2---:R-:W-:Y:S01]  /*1890*/  PRMT R17, R18.reuse, 0x7632, R17 ;  /* 0x0000763212117816 */ /* 0x044fe20000000011 */
[----:B------:R-:W-:Y:S01]  /*18a0*/  IMAD.U32 R23, R19, 0x10000, RZ ;  /* 0x0001000013177824 */ /* 0x000fe200078e00ff */
[----:B------:R-:W-:Y:S02]  /*18b0*/  SHF.L.U32 R18, R18, 0x10, RZ ;  /* 0x0000001012127819 */ /* 0x000fe400000006ff */
[----:B---3--:R-:W-:Y:S01]  /*18c0*/  SHF.L.U32 R24, R15, 0x10, RZ ;  /* 0x000000100f187819 */ /* 0x008fe200000006ff */
[C---:B------:R-:W-:Y:S01]  /*18d0*/  IMAD.U32 R25, R14.reuse, 0x10000, RZ ;  /* 0x000100000e197824 */ /* 0x040fe200078e00ff */
[----:B------:R-:W-:Y:S01]  /*18e0*/  PRMT R19, R14, 0x7632, R19 ;  /* 0x000076320e137816 */ /* 0x000fe20000000013 */
[----:B------:R-:W-:-:S02]  /*18f0*/  IMAD.U32 R22, R17, 0x10000, RZ ;  /* 0x0001000011167824 */ /* 0x000fc400078e00ff */
[----:B------:R-:W-:Y:S01]  /*1900*/  FADD R14, R18, R25 ;  /* 0x00000019120e7221 */ /* 0x000fe20000000000 */
[----:B------:R-:W-:Y:S01]  /*1910*/  FADD R17, R23, R24 ;  /* 0x0000001817117221 */ /* 0x000fe20000000000 */
[----:B------:R-:W-:Y:S01]  /*1920*/  IMAD.U32 R27, R19, 0x10000, RZ ;  /* 0x00010000131b7824 */ /* 0x000fe200078e00ff */
[C---:B----4-:R-:W-:Y:S01]  /*1930*/  PRMT R23, R12.reuse, 0x7632, R23 ;  /* 0x000076320c177816 */ /* 0x050fe20000000017 */
[----:B------:R-:W-:Y:S01]  /*1940*/  IMAD.U32 R25, R12, 0x10000, RZ ;  /* 0x000100000c197824 */ /* 0x000fe200078e00ff */
[----:B-----5:R-:W-:Y:S02]  /*1950*/  PRMT R21, R11, 0x7632, R21 ;  /* 0x000076320b157816 */ /* 0x020fe40000000015 */
[----:B------:R-:W-:Y:S02]  /*1960*/  PRMT R12, R13, 0x7632, R12 ;  /* 0x000076320d0c7816 */ /* 0x000fe4000000000c */
[----:B------:R-:W-:Y:S02]  /*1970*/  PRMT R19, R19, 0x7632, R19 ;  /* 0x0000763213137816 */ /* 0x000fe40000000013 */
[----:B------:R-:W-:Y:S01]  /*1980*/  PRMT R15, R15, 0x7632, R15 ;  /* 0x000076320f0f7816 */ /* 0x000fe2000000000f */
[----:B------:R-:W-:Y:S01]  /*1990*/  FADD R18, R22, R27 ;  /* 0x0000001b16127221 */ /* 0x000fe20000000000 */
[----:B------:R-:W-:Y:S01]  /*19a0*/  PRMT R20, R10, 0x7632, R20 ;  /* 0x000076320a147816 */ /* 0x000fe20000000014 */
[----:B------:R-:W-:Y:S01]  /*19b0*/  IMAD.U32 R11, R11, 0x10000, RZ ;  /* 0x000100000b0b7824 */ /* 0x000fe200078e00ff */
[----:B------:R-:W-:-:S02]  /*19c0*/  SHF.L.U32 R24, R13, 0x10, RZ ;  /* 0x000000100d187819 */ /* 0x000fc400000006ff */
[----:B------:R-:W-:Y:S02]  /*19d0*/  SHF.L.U32 R22, R10, 0x10, RZ ;  /* 0x000000100a167819 */ /* 0x000fe400000006ff */
[----:B------:R-:W-:Y:S02]  /*19e0*/  SHF.L.U32 R21, R21, 0x10, RZ ;  /* 0x0000001015157819 */ /* 0x000fe400000006ff */
[----:B------:R-:W-:Y:S01]  /*19f0*/  SHF.L.U32 R12, R12, 0x10, RZ ;  /* 0x000000100c0c7819 */ /* 0x000fe200000006ff */
[----:B------:R-:W-:Y:S01]  /*1a00*/  IMAD.U32 R19, R19, 0x10000, RZ ;  /* 0x0001000013137824 */ /* 0x000fe200078e00ff */
[----:B------:R-:W-:Y:S01]  /*1a10*/  SHF.L.U32 R10, R15, 0x10, RZ ;  /* 0x000000100f0a7819 */ /* 0x000fe200000006ff */
[----:B------:R-:W-:Y:S02]  /*1a20*/  IMAD.U32 R20, R20, 0x10000, RZ ;  /* 0x0001000014147824 */ /* 0x000fe400078e00ff */
[----:B------:R-:W-:Y:S01]  /*1a30*/  FADD R11, R11, R24 ;  /* 0x000000180b0b7221 */ /* 0x000fe20000000000 */
[----:B------:R-:W-:-:S02]  /*1a40*/  IMAD.U32 R23, R23, 0x10000, RZ ;  /* 0x0001000017177824 */ /* 0x000fc400078e00ff */
[----:B------:R-:W-:Y:S01]  /*1a50*/  FADD R24, R21, R12 ;  /* 0x0000000c15187221 */ /* 0x000fe20000000000 */
[----:B------:R-:W-:Y:S01]  /*1a60*/  FADD R26, R19, R10 ;  /* 0x0000000a131a7221 */ /* 0x000fe20000000000 */
[----:B------:R-:W-:Y:S01]  /*1a70*/  SEL R12, R6, RZ, !P1 ;  /* 0x000000ff060c7207 */ /* 0x000fe20004800000 */
[----:B------:R-:W-:Y:S01]  /*1a80*/  FADD R10, R22, R25 ;  /* 0x00000019160a7221 */ /* 0x000fe20000000000 */
[----:B------:R-:W-:Y:S01]  /*1a90*/  SEL R13, R7, RZ, !P1 ;  /* 0x000000ff070d7207 */ /* 0x000fe20004800000 */
[----:B------:R-:W-:Y:S01]  /*1aa0*/  FADD R22, R20, R23 ;  /* 0x0000001714167221 */ /* 0x000fe20000000000 */
[----:B------:R-:W0:Y:S01]  /*1ab0*/  LDC.64 R6, c[0x0][0x278] ;  /* 0x00009e00ff067b82 */ /* 0x000e220000000a00 */
[----:B------:R-:W-:Y:S01]  /*1ac0*/  FADD R20, R14, 1 ;  /* 0x3f8000000e147421 */ /* 0x000fe20000000000 */
[C---:B------:R-:W-:Y:S02]  /*1ad0*/  PRMT R14, R12.reuse, 0x7632, R14 ;  /* 0x000076320c0e7816 */ /* 0x040fe4000000000e */
[----:B------:R-:W-:Y:S01]  /*1ae0*/  PRMT R15, R13, 0x7632, R15 ;  /* 0x000076320d0f7816 */ /* 0x000fe2000000000f */
[----:B------:R-:W-:Y:S01]  /*1af0*/  FADD R21, R17, 1 ;  /* 0x3f80000011157421 */ /* 0x000fe20000000000 */
[----:B------:R-:W-:Y:S01]  /*1b00*/  SHF.L.U32 R19, R13, 0x10, RZ ;  /* 0x000000100d137819 */ /* 0x000fe200000006ff */
[----:B------:R-:W-:Y:S01]  /*1b10*/  IMAD.U32 R17, R12, 0x10000, RZ ;  /* 0x000100000c117824 */ /* 0x000fe200078e00ff */
[----:B------:R-:W-:Y:S01]  /*1b20*/  SHF.L.U32 R15, R15, 0x10, RZ ;  /* 0x000000100f0f7819 */ /* 0x000fe200000006ff */
[----:B------:R-:W-:-:S02]  /*1b30*/  IMAD.U32 R13, R14, 0x10000, RZ ;  /* 0x000100000e0d7824 */ /* 0x000fc400078e00ff */
[C---:B------:R-:W-:Y:S01]  /*1b40*/  FADD R17, -R8.reuse, R17 ;  /* 0x0000001108117221 */ /* 0x040fe20000000100 */
[C---:B------:R-:W-:Y:S01]  /*1b50*/  FADD R19, -R8.reuse, R19 ;  /* 0x0000001308137221 */ /* 0x040fe20000000100 */
[C---:B------:R-:W-:Y:S01]  /*1b60*/  FADD R13, -R8.reuse, R13 ;  /* 0x0000000d080d7221 */ /* 0x040fe20000000100 */
[----:B------:R-:W-:Y:S01]  /*1b70*/  FADD R15, -R8, R15 ;  /* 0x0000000f080f7221 */ /* 0x000fe20000000100 */
[----:B------:R-:W-:Y:S01]  /*1b80*/  FADD R18, R18, 1 ;  /* 0x3f80000012127421 */ /* 0x000fe20000000000 */
[C---:B------:R-:W-:Y:S01]  /*1b90*/  FMUL R17, R0.reuse, R17 ;  /* 0x0000001100117220 */ /* 0x040fe20000400000 */
[----:B------:R-:W-:Y:S01]  /*1ba0*/  FMUL R13, R0, R13 ;  /* 0x0000000d000d7220 */ /* 0x000fe20000400000 */
[----:B------:R-:W-:Y:S01]  /*1bb0*/  FADD R26, R26, 1 ;  /* 0x3f8000001a1a7421 */ /* 0x000fe20000000000 */
[C---:B------:R-:W-:Y:S01]  /*1bc0*/  FMUL R12, R0.reuse, R19 ;  /* 0x00000013000c7220 */ /* 0x040fe20000400000 */
[----:B------:R-:W-:Y:S01]  /*1bd0*/  FMUL R15, R0, R15 ;  /* 0x0000000f000f7220 */ /* 0x000fe20000400000 */
[----:B------:R-:W-:Y:S01]  /*1be0*/  FFMA R10, R17, R20, R10 ;  /* 0x00000014110a7223 */ /* 0x000fe2000000000a */
[----:B------:R-:W-:Y:S01]  /*1bf0*/  FFMA R13, R13, R18, R22 ;  /* 0x000000120d0d7223 */ /* 0x000fe20000000016 */
[----:B------:R-:W-:Y:S01]  /*1c00*/  FFMA R11, R12, R21, R11 ;  /* 0x000000150c0b7223 */ /* 0x000fe2000000000b */
[----:B------:R-:W-:Y:S01]  /*1c10*/  FFMA R24, R15, R26, R24 ;  /* 0x0000001a0f187223 */ /* 0x000fe20000000018 */
[----:B0-----:R-:W-:-:S02]  /*1c20*/  IMAD.WIDE R6, R16, 0x2, R6 ;  /* 0x0000000210067825 */ /* 0x001fc400078e0206 */
[----:B------:R-:W-:Y:S02]  /*1c30*/  F2FP.BF16.F32.PACK_AB R12, R13, R10 ;  /* 0x0000000a0d0c723e */ /* 0x000fe400000010ff */
[----:B------:R-:W-:Y:S02]  /*1c40*/  F2FP.BF16.F32.PACK_AB R13, R24, R11 ;  /* 0x0000000b180d723e */ /* 0x000fe400000010ff */
[----:B------:R-:W-:-:S03]  /*1c50*/  IADD3 R10, P0, R2, 0x10, RZ ;  /* 0x00000010020a7810 */ /* 0x000fc60007f1e0ff */
[----:B------:R0:W-:Y:S02]  /*1c60*/  @!P1 STG.E.64 desc[UR6][R6.64], R12 ;  /* 0x0000000c06009986 */ /* 0x0001e4000c101b06 */
[----:B------:R-:W-:Y:S01]  /*1c70*/  IMAD.X R11, RZ, RZ, R3, P0 ;  /* 0x000000ffff0b7224 */ /* 0x000fe200000e0603 */
[----:B------:R-:W-:Y:S01]  /*1c80*/  IADD3.X R3, RZ, R5, RZ, P2, !PT ;  /* 0x00000005ff037210 */ /* 0x000fe200017fe4ff */
[----:B------:R-:W-:Y:S06]  /*1c90*/  @!P3 BRA `(.L_x_2) ;  /* 0xfffffff800c0b947 */ /* 0x000fec000383ffff */
[----:B------:R-:W-:Y:S05]  /*1ca0*/  EXIT ;  /* 0x000000000000794d */ /* 0x000fea0003800000 */
.L_x_3:
[----:B------:R-:W-:-:S00]  /*1cb0*/  BRA `(.L_x_3) ;  /* 0xfffffffc00fc7947 */ /* 0x000fc0000383ffff */
[----:B------:R-:W-:-:S00]  /*1cc0*/  NOP ;  /* 0x0000000000007918 */ /* 0x000fc00000000000 */
        /* <DEDUP_REMOVED lines=11> */
.L_x_4:


//--------------------- .nv.global.init           --------------------------
	.section	.nv.global.init,"aw",@progbits
.nv.global.init:
	.type		_$_str,@object
	.size		_$_str,(.L_0 - _$_str)
_$_str:
        /*0000*/ 	.byte	0x5f, 0x5f, 0x43, 0x55, 0x44, 0x41, 0x5f, 0x46, 0x54, 0x5a, 0x00
.L_0:


//--------------------- .nv.constant0.triton_     --------------------------
	.section	.nv.constant0.triton_,"a",@progbits
	.sectionflags	@""
	.align	4
.nv.constant0.triton_:
	.zero		652
